	.target	sm_90a

	.elftype	@"ET_EXEC"


//--------------------- .note.nv.tkinfo           --------------------------
	.section	.note.nv.tkinfo,"",@"SHT_NOTE"
	.sectionflags	@"SHF_NOTE_NV_TKINFO"
	.tkinfo
        /*0018*/ 	.word	0x00000002
        /*0030*/ 	.string	""
        /*0030*/ 	.string	"ptxas"
        /*0030*/ 	.string	"Cuda compilation tools, release 13.0, V13.0.88"
        /*0030*/ 	.string	"Build cuda_13.0.r13.0/compiler.36424714_0"
        /*0030*/ 	.string	"-arch sm_90a -m 64 "



//--------------------- .note.nv.cuinfo           --------------------------
	.section	.note.nv.cuinfo,"",@"SHT_NOTE"
	.sectionflags	@"SHF_NOTE_NV_CUINFO"
        /*0018*/ 	.short	0x0002
        /*001a*/ 	.short	0x005a
        /*001c*/ 	.short	0x0082
	.zero		2


//--------------------- .nv.info                  --------------------------
	.section	.nv.info,"",@"SHT_CUDA_INFO"
	.align	4


	//----- nvinfo : EIATTR_REGCOUNT
	.align		4
        /*0000*/ 	.byte	0x04, 0x2f
        /*0002*/ 	.short	(.L_15 - .L_14)
	.align		4
.L_14:
        /*0004*/ 	.word	index@(_ZN7cutlass13device_kernelINS_4gemm6kernel13GemmUniversalIN4cute5tupleIJiiiiEEENS1_10collective13CollectiveMmaINS1_34MainloopSm90TmaGmmaWarpSpecializedILi4ENS5_IJNS4_1CILi1EEESB_SB_EEENS1_35KernelTmaWarpSpecializedCooperativeEEENS5_IJNSA_ILi256EEESF_NSA_ILi64EEEEEEaNS5_IJlSB_lEEEaSI_NS4_8TiledMMAINS4_8MMA_AtomIJNS4_4SM904GMMA27MMA_64x256x32_S32S8S8_SS_TNEEEENS4_6LayoutINS5_IJNSA_ILi2EEESB_SB_EEENS5_IJSB_NSA_ILi0EEESS_EEEEENS5_IJNS4_10UnderscoreESV_SV_EEEEENS4_13SM90_TMA_LOADENS4_14ComposedLayoutINS4_7SwizzleILi2ELi4ELi3EEENS4_18smem_ptr_flag_bitsILi8EEENSP_INS5_IJNSA_ILi8EEESG_EEENS5_IJSG_SB_EEEEEEEvNS4_8identityESY_S18_vS19_EENS_8epilogue10collective6detail29Sm90TmaWarpSpecializedAdapterINS1C_15DefaultEpilogueIaSI_SI_NS1B_6thread17LinearCombinationIaLi1EiiLNS1G_9ScaleType4KindE0ELNS_15FloatRoundStyleE2EaEENS1_15EpilogueDefaultEEEEEvvEEEEvNT_6ParamsE)
        /*0008*/ 	.word	0x000000a8


	//----- nvinfo : EIATTR_FRAME_SIZE
	.align		4
.L_15:
        /*000c*/ 	.byte	0x04, 0x11
        /*000e*/ 	.short	(.L_17 - .L_16)
	.align		4
.L_16:
        /*0010*/ 	.word	index@(_ZN7cutlass13device_kernelINS_4gemm6kernel13GemmUniversalIN4cute5tupleIJiiiiEEENS1_10collective13CollectiveMmaINS1_34MainloopSm90TmaGmmaWarpSpecializedILi4ENS5_IJNS4_1CILi1EEESB_SB_EEENS1_35KernelTmaWarpSpecializedCooperativeEEENS5_IJNSA_ILi256EEESF_NSA_ILi64EEEEEEaNS5_IJlSB_lEEEaSI_NS4_8TiledMMAINS4_8MMA_AtomIJNS4_4SM904GMMA27MMA_64x256x32_S32S8S8_SS_TNEEEENS4_6LayoutINS5_IJNSA_ILi2EEESB_SB_EEENS5_IJSB_NSA_ILi0EEESS_EEEEENS5_IJNS4_10UnderscoreESV_SV_EEEEENS4_13SM90_TMA_LOADENS4_14ComposedLayoutINS4_7SwizzleILi2ELi4ELi3EEENS4_18smem_ptr_flag_bitsILi8EEENSP_INS5_IJNSA_ILi8EEESG_EEENS5_IJSG_SB_EEEEEEEvNS4_8identityESY_S18_vS19_EENS_8epilogue10collective6detail29Sm90TmaWarpSpecializedAdapterINS1C_15DefaultEpilogueIaSI_SI_NS1B_6thread17LinearCombinationIaLi1EiiLNS1G_9ScaleType4KindE0ELNS_15FloatRoundStyleE2EaEENS1_15EpilogueDefaultEEEEEvvEEEEvNT_6ParamsE)
        /*0014*/ 	.word	0x000004b8


	//----- nvinfo : EIATTR_MIN_STACK_SIZE
	.align		4
.L_17:
        /*0018*/ 	.byte	0x04, 0x12
        /*001a*/ 	.short	(.L_19 - .L_18)
	.align		4
.L_18:
        /*001c*/ 	.word	index@(_ZN7cutlass13device_kernelINS_4gemm6kernel13GemmUniversalIN4cute5tupleIJiiiiEEENS1_10collective13CollectiveMmaINS1_34MainloopSm90TmaGmmaWarpSpecializedILi4ENS5_IJNS4_1CILi1EEESB_SB_EEENS1_35KernelTmaWarpSpecializedCooperativeEEENS5_IJNSA_ILi256EEESF_NSA_ILi64EEEEEEaNS5_IJlSB_lEEEaSI_NS4_8TiledMMAINS4_8MMA_AtomIJNS4_4SM904GMMA27MMA_64x256x32_S32S8S8_SS_TNEEEENS4_6LayoutINS5_IJNSA_ILi2EEESB_SB_EEENS5_IJSB_NSA_ILi0EEESS_EEEEENS5_IJNS4_10UnderscoreESV_SV_EEEEENS4_13SM90_TMA_LOADENS4_14ComposedLayoutINS4_7SwizzleILi2ELi4ELi3EEENS4_18smem_ptr_flag_bitsILi8EEENSP_INS5_IJNSA_ILi8EEESG_EEENS5_IJSG_SB_EEEEEEEvNS4_8identityESY_S18_vS19_EENS_8epilogue10collective6detail29Sm90TmaWarpSpecializedAdapterINS1C_15DefaultEpilogueIaSI_SI_NS1B_6thread17LinearCombinationIaLi1EiiLNS1G_9ScaleType4KindE0ELNS_15FloatRoundStyleE2EaEENS1_15EpilogueDefaultEEEEEvvEEEEvNT_6ParamsE)
        /*0020*/ 	.word	0x000004b8
.L_19:


//--------------------- .nv.compat                --------------------------
	.section	.nv.compat,"",@"SHT_CUDA_COMPAT_INFO"
	.align	4
        /*0000*/ 	.byte	0x02, 0x09, 0x01, 0x00, 0x02, 0x02, 0x04, 0x00, 0x02, 0x05, 0x05, 0x00, 0x03, 0x07, 0x01, 0x01
        /*0010*/ 	.byte	0x02, 0x03, 0x01, 0x00, 0x02, 0x06, 0x01, 0x00, 0x04, 0x0b, 0x08, 0x00, 0x00, 0x00, 0x00, 0x00
        /*0020*/ 	.byte	0x00, 0x00, 0x00, 0x00


//--------------------- .nv.info._ZN7cutlass13device_kernelINS_4gemm6kernel13GemmUniversalIN4cute5tupleIJiiiiEEENS1_10collective13CollectiveMmaINS1_34MainloopSm90TmaGmmaWarpSpecializedILi4ENS5_IJNS4_1CILi1EEESB_SB_EEENS1_35KernelTmaWarpSpecializedCooperativeEEENS5_IJNSA_ILi256EEESF_NSA_ILi64EEEEEEaNS5_IJlSB_lEEEaSI_NS4_8TiledMMAINS4_8MMA_AtomIJNS4_4SM904GMMA27MMA_64x256x32_S32S8S8_SS_TNEEEENS4_6LayoutINS5_IJNSA_ILi2EEESB_SB_EEENS5_IJSB_NSA_ILi0EEESS_EEEEENS5_IJNS4_10UnderscoreESV_SV_EEEEENS4_13SM90_TMA_LOADENS4_14ComposedLayoutINS4_7SwizzleILi2ELi4ELi3EEENS4_18smem_ptr_flag_bitsILi8EEENSP_INS5_IJNSA_ILi8EEESG_EEENS5_IJSG_SB_EEEEEEEvNS4_8identityESY_S18_vS19_EENS_8epilogue10collective6detail29Sm90TmaWarpSpecializedAdapterINS1C_15DefaultEpilogueIaSI_SI_NS1B_6thread17LinearCombinationIaLi1EiiLNS1G_9ScaleType4KindE0ELNS_15FloatRoundStyleE2EaEENS1_15EpilogueDefaultEEEEEvvEEEEvNT_6ParamsE --------------------------
	.section	.nv.info._ZN7cutlass13device_kernelINS_4gemm6kernel13GemmUniversalIN4cute5tupleIJiiiiEEENS1_10collective13CollectiveMmaINS1_34MainloopSm90TmaGmmaWarpSpecializedILi4ENS5_IJNS4_1CILi1EEESB_SB_EEENS1_35KernelTmaWarpSpecializedCooperativeEEENS5_IJNSA_ILi256EEESF_NSA_ILi64EEEEEEaNS5_IJlSB_lEEEaSI_NS4_8TiledMMAINS4_8MMA_AtomIJNS4_4SM904GMMA27MMA_64x256x32_S32S8S8_SS_TNEEEENS4_6LayoutINS5_IJNSA_ILi2EEESB_SB_EEENS5_IJSB_NSA_ILi0EEESS_EEEEENS5_IJNS4_10UnderscoreESV_SV_EEEEENS4_13SM90_TMA_LOADENS4_14ComposedLayoutINS4_7SwizzleILi2ELi4ELi3EEENS4_18smem_ptr_flag_bitsILi8EEENSP_INS5_IJNSA_ILi8EEESG_EEENS5_IJSG_SB_EEEEEEEvNS4_8identityESY_S18_vS19_EENS_8epilogue10collective6detail29Sm90TmaWarpSpecializedAdapterINS1C_15DefaultEpilogueIaSI_SI_NS1B_6thread17LinearCombinationIaLi1EiiLNS1G_9ScaleType4KindE0ELNS_15FloatRoundStyleE2EaEENS1_15EpilogueDefaultEEEEEvvEEEEvNT_6ParamsE,"",@"SHT_CUDA_INFO"
	.sectionflags	@""
	.align	4


	//----- nvinfo : EIATTR_CUDA_API_VERSION
	.align		4
        /*0000*/ 	.byte	0x04, 0x37
        /*0002*/ 	.short	(.L_21 - .L_20)
.L_20:
        /*0004*/ 	.word	0x00000082


	//----- nvinfo : EIATTR_KPARAM_INFO
	.align		4
.L_21:
        /*0008*/ 	.byte	0x04, 0x17
        /*000a*/ 	.short	(.L_23 - .L_22)
.L_22:
        /*000c*/ 	.word	0x00000000
        /*0010*/ 	.short	0x0000
        /*0012*/ 	.short	0x0070
        /*0014*/ 	.byte	0x00, 0xf0, 0x01, 0x10


	//----- nvinfo : EIATTR_SPARSE_MMA_MASK
	.align		4
.L_23:
        /*0018*/ 	.byte	0x03, 0x50
        /*001a*/ 	.short	0x0000


	//----- nvinfo : EIATTR_MAXREG_COUNT
	.align		4
        /*001c*/ 	.byte	0x03, 0x1b
        /*001e*/ 	.short	0x00a8


	//----- nvinfo : EIATTR_NUM_BARRIERS
	.align		4
        /*0020*/ 	.byte	0x02, 0x4c
        /*0022*/ 	.byte	0x01
	.zero		1


	//----- nvinfo : EIATTR_EXTERNS
	.align		4
        /*0024*/ 	.byte	0x04, 0x0f
        /*0026*/ 	.short	(.L_25 - .L_24)


	//   ....[0]....
	.align		4
.L_24:
        /*0028*/ 	.word	index@(__assertfail)


	//----- nvinfo : EIATTR_ANNOTATIONS
	.align		4
.L_25:
        /*002c*/ 	.byte	0x04, 0x55
        /*002e*/ 	.short	(.L_27 - .L_26)


	//   ....[0]....
.L_26:
        /*0030*/ 	.word	0x00000001
        /*0034*/ 	.byte	0x90, 0x06, 0x00, 0x00, 0x01, 0x00, 0x00, 0x00, 0xb0, 0x06, 0x00, 0x00, 0x01, 0x00, 0x00, 0x00
        /* <DEDUP_REMOVED lines=376> */
        /*17c4*/ 	.byte	0x10, 0x39, 0x01, 0x00, 0x01, 0x00, 0x00, 0x00, 0x30, 0x39, 0x01, 0x00


	//----- nvinfo : EIATTR_MERCURY_ISA_VERSION
	.align		4
.L_27:
        /*17d0*/ 	.byte	0x03, 0x5f
        /*17d2*/ 	.short	0x0101


	//----- nvinfo : EIATTR_INT_WARP_WIDE_INSTR_OFFSETS
	.align		4
        /*17d4*/ 	.byte	0x04, 0x31
        /*17d6*/ 	.short	(.L_29 - .L_28)


	//   ....[0]....
.L_28:
        /*17d8*/ 	.word	0x00000500


	//   ....[1]....
        /*17dc*/ 	.word	0x00000510


	//   ....[2]....
        /*17e0*/ 	.word	0x000005a0


	//----- nvinfo : EIATTR_COOP_GROUP_MASK_REGIDS
	.align		4
.L_29:
        /*17e4*/ 	.byte	0x04, 0x29
        /*17e6*/ 	.short	(.L_31 - .L_30)


	//   ....[0]....
.L_30:
        /*17e8*/ 	.word	0xffffffff


	//   ....[1]....
        /*17ec*/ 	.word	0xffffffff


	//   ....[2]....
        /*17f0*/ 	.word	0xffffffff


	//   ....[3]....
        /*17f4*/ 	.word	0xffffffff


	//   ....[4]....
        /*17f8*/ 	.word	0xffffffff


	//----- nvinfo : EIATTR_COOP_GROUP_INSTR_OFFSETS
	.align		4
.L_31:
        /*17fc*/ 	.byte	0x04, 0x28
        /*17fe*/ 	.short	(.L_33 - .L_32)


	//   ....[0]....
.L_32:
        /*1800*/ 	.word	0x00000070


	//   ....[1]....
        /*1804*/ 	.word	0x00000080


	//   ....[2]....
        /*1808*/ 	.word	0x000001a0


	//   ....[3]....
        /*180c*/ 	.word	0x000003b0


	//   ....[4]....
        /*1810*/ 	.word	0x00001170


	//----- nvinfo : EIATTR_REG_RECONFIG
	.align		4
.L_33:
        /*1814*/ 	.byte	0x01, 0x54
	.zero		2


	//----- nvinfo : EIATTR_SYSCALL_OFFSETS
	.align		4
        /*1818*/ 	.byte	0x04, 0x46
        /*181a*/ 	.short	(.L_35 - .L_34)


	//   ....[0]....
.L_34:
        /*181c*/ 	.word	0x00001330


	//----- nvinfo : EIATTR_MBARRIER_INSTR_OFFSETS
	.align		4
.L_35:
        /*1820*/ 	.byte	0x04, 0x39
        /*1822*/ 	.short	(.L_37 - .L_36)


	//   ....[0]....
.L_36:
        /*1824*/ 	.word	0x00000320
        /*1828*/ 	.word	0x000000ff
        /*182c*/ 	.word	0x00000000
        /*1830*/ 	.short	0x0100
        /*1832*/ 	.byte	0x08
	.zero		1


	//   ....[1]....
        /*1834*/ 	.word	0x00000330
        /*1838*/ 	.word	0x000000ff
        /*183c*/ 	.word	0x00000020
        /*1840*/ 	.short	0x0100
        /*1842*/ 	.byte	0x08
	.zero		1


	//   ....[2]....
        /*1844*/ 	.word	0x00000340
        /*1848*/ 	.word	0x000000ff
        /*184c*/ 	.word	0x00000008
        /*1850*/ 	.short	0x0100
        /*1852*/ 	.byte	0x08
	.zero		1


	//   ....[3]....
        /*1854*/ 	.word	0x00000350
        /*1858*/ 	.word	0x000000ff
        /*185c*/ 	.word	0x00000028
        /*1860*/ 	.short	0x0100
        /*1862*/ 	.byte	0x08
	.zero		1


	//   ....[4]....
        /*1864*/ 	.word	0x00000360
        /*1868*/ 	.word	0x000000ff
        /*186c*/ 	.word	0x00000010
        /*1870*/ 	.short	0x0100
        /*1872*/ 	.byte	0x08
	.zero		1


	//   ....[5]....
        /*1874*/ 	.word	0x00000370
        /*1878*/ 	.word	0x000000ff
        /*187c*/ 	.word	0x00000030
        /*1880*/ 	.short	0x0100
        /*1882*/ 	.byte	0x08
	.zero		1


	//   ....[6]....
        /*1884*/ 	.word	0x00000380
        /*1888*/ 	.word	0x000000ff
        /*188c*/ 	.word	0x00000018
        /*1890*/ 	.short	0x0100
        /*1892*/ 	.byte	0x08
	.zero		1


	//   ....[7]....
        /*1894*/ 	.word	0x00000390
        /*1898*/ 	.word	0x000000ff
        /*189c*/ 	.word	0x00000038
        /*18a0*/ 	.short	0x0100
        /*18a2*/ 	.byte	0x08
	.zero		1


	//   ....[8]....
        /*18a4*/ 	.word	0x00000620
        /*18a8*/ 	.word	0x000000ff
        /*18ac*/ 	.word	0x00000050
        /*18b0*/ 	.short	0x0100
        /*18b2*/ 	.byte	0x10
	.zero		1


	//   ....[9]....
        /*18b4*/ 	.word	0x000006c0
        /*18b8*/ 	.word	0x000000ff
        /*18bc*/ 	.word	0x00000058
        /*18c0*/ 	.short	0x0100
        /*18c2*/ 	.byte	0x10
	.zero		1


	//   ....[10]....
        /*18c4*/ 	.word	0x00001410
        /*18c8*/ 	.word	0x00000003
        /*18cc*/ 	.word	0x00000000
        /*18d0*/ 	.short	0x010a
        /*18d2*/ 	.byte	0x3f
	.zero		1


	//   ....[11]....
        /*18d4*/ 	.word	0x00001450
        /*18d8*/ 	.word	0x00000003
        /*18dc*/ 	.word	0x00000000
        /*18e0*/ 	.short	0x010a
        /*18e2*/ 	.byte	0x3f
	.zero		1


	//   ....[12]....
        /*18e4*/ 	.word	0x000029a0
        /*18e8*/ 	.word	0x00000004
        /*18ec*/ 	.word	0x00000000
        /*18f0*/ 	.short	0x010a
        /*18f2*/ 	.byte	0x3f
	.zero		1


	//   ....[13]....
        /*18f4*/ 	.word	0x000029e0
        /*18f8*/ 	.word	0x00000004
        /*18fc*/ 	.word	0x00000000
        /*1900*/ 	.short	0x010a
        /*1902*/ 	.byte	0x3f
	.zero		1


	//   ....[14]....
        /*1904*/ 	.word	0x000049e0
        /*1908*/ 	.word	0x00000004
        /*190c*/ 	.word	0x00000000
        /*1910*/ 	.short	0x0101
        /*1912*/ 	.byte	0x3f
	.zero		1


	//   ....[15]....
        /*1914*/ 	.word	0x00004bb0
        /*1918*/ 	.word	0x00000000
        /*191c*/ 	.word	0x00000000
        /*1920*/ 	.short	0x0101
        /*1922*/ 	.byte	0x3f
	.zero		1


	//   ....[16]....
        /*1924*/ 	.word	0x000134e0
        /*1928*/ 	.word	0x0000000a
        /*192c*/ 	.word	0x00000020
        /*1930*/ 	.short	0x010a
        /*1932*/ 	.byte	0x3f
	.zero		1


	//   ....[17]....
        /*1934*/ 	.word	0x00013870
        /*1938*/ 	.word	0x00000002
        /*193c*/ 	.word	0x00000058
        /*1940*/ 	.short	0x0101
        /*1942*/ 	.byte	0x3f
	.zero		1


	//   ....[18]....
        /*1944*/ 	.word	0x00014030
        /*1948*/ 	.word	0x00000005
        /*194c*/ 	.word	0x00000000
        /*1950*/ 	.short	0x010a
        /*1952*/ 	.byte	0x3f
	.zero		1


	//   ....[19]....
        /*1954*/ 	.word	0x000140c0
        /*1958*/ 	.word	0x00000007
        /*195c*/ 	.word	0x00000000
        /*1960*/ 	.short	0x010a
        /*1962*/ 	.byte	0x3f
	.zero		1


	//   ....[20]....
        /*1964*/ 	.word	0x00014150
        /*1968*/ 	.word	0x00000007
        /*196c*/ 	.word	0x00000000
        /*1970*/ 	.short	0x010a
        /*1972*/ 	.byte	0x3f
	.zero		1


	//   ....[21]....
        /*1974*/ 	.word	0x000141e0
        /*1978*/ 	.word	0x00000003
        /*197c*/ 	.word	0x00000000
        /*1980*/ 	.short	0x010a
        /*1982*/ 	.byte	0x3f
	.zero		1


	//   ....[22]....
        /*1984*/ 	.word	0x00014240
        /*1988*/ 	.word	0x00000003
        /*198c*/ 	.word	0x00000000
        /*1990*/ 	.short	0x010a
        /*1992*/ 	.byte	0x3f
	.zero		1


	//   ....[23]....
        /*1994*/ 	.word	0x00014290
        /*1998*/ 	.word	0x00000004
        /*199c*/ 	.word	0x00000000
        /*19a0*/ 	.short	0x010a
        /*19a2*/ 	.byte	0x3f
	.zero		1


	//   ....[24]....
        /*19a4*/ 	.word	0x00014360
        /*19a8*/ 	.word	0x0000000a
        /*19ac*/ 	.word	0x00000020
        /*19b0*/ 	.short	0x010a
        /*19b2*/ 	.byte	0x3f
	.zero		1


	//   ....[25]....
        /*19b4*/ 	.word	0x00014430
        /*19b8*/ 	.word	0x00000005
        /*19bc*/ 	.word	0x00000000
        /*19c0*/ 	.short	0x010a
        /*19c2*/ 	.byte	0x3f
	.zero		1


	//   ....[26]....
        /*19c4*/ 	.word	0x00014480
        /*19c8*/ 	.word	0x00000007
        /*19cc*/ 	.word	0x00000000
        /*19d0*/ 	.short	0x010a
        /*19d2*/ 	.byte	0x3f
	.zero		1


	//   ....[27]....
        /*19d4*/ 	.word	0x000144d0
        /*19d8*/ 	.word	0x00000007
        /*19dc*/ 	.word	0x00000000
        /*19e0*/ 	.short	0x010a
        /*19e2*/ 	.byte	0x3f
	.zero		1


	//----- nvinfo : EIATTR_NUM_MBARRIERS
	.align		4
.L_37:
        /*19e4*/ 	.byte	0x03, 0x38
        /*19e6*/ 	.short	0x000a


	//----- nvinfo : EIATTR_EXIT_INSTR_OFFSETS
	.align		4
        /*19e8*/ 	.byte	0x04, 0x1c
        /*19ea*/ 	.short	(.L_39 - .L_38)


	//   ....[0]....
.L_38:
        /*19ec*/ 	.word	0x00000720


	//   ....[1]....
        /*19f0*/ 	.word	0x00001090


	//   ....[2]....
        /*19f4*/ 	.word	0x00012a60


	//   ....[3]....
        /*19f8*/ 	.word	0x00013170


	//   ....[4]....
        /*19fc*/ 	.word	0x00014230


	//----- nvinfo : EIATTR_MAX_THREADS
	.align		4
.L_39:
        /*1a00*/ 	.byte	0x04, 0x05
        /*1a02*/ 	.short	(.L_41 - .L_40)
.L_40:
        /*1a04*/ 	.word	0x00000180
        /*1a08*/ 	.word	0x00000001
        /*1a0c*/ 	.word	0x00000001


	//----- nvinfo : EIATTR_CRS_STACK_SIZE
	.align		4
.L_41:
        /*1a10*/ 	.byte	0x04, 0x1e
        /*1a12*/ 	.short	(.L_43 - .L_42)
.L_42:
        /*1a14*/ 	.word	0x00000000


	//----- nvinfo : EIATTR_CBANK_PARAM_SIZE
	.align		4
.L_43:
        /*1a18*/ 	.byte	0x03, 0x19
        /*1a1a*/ 	.short	0x0470


	//----- nvinfo : EIATTR_PARAM_CBANK
	.align		4
        /*1a1c*/ 	.byte	0x04, 0x0a
        /*1a1e*/ 	.short	(.L_45 - .L_44)
	.align		4
.L_44:
        /*1a20*/ 	.word	index@(.nv.constant0._ZN7cutlass13device_kernelINS_4gemm6kernel13GemmUniversalIN4cute5tupleIJiiiiEEENS1_10collective13CollectiveMmaINS1_34MainloopSm90TmaGmmaWarpSpecializedILi4ENS5_IJNS4_1CILi1EEESB_SB_EEENS1_35KernelTmaWarpSpecializedCooperativeEEENS5_IJNSA_ILi256EEESF_NSA_ILi64EEEEEEaNS5_IJlSB_lEEEaSI_NS4_8TiledMMAINS4_8MMA_AtomIJNS4_4SM904GMMA27MMA_64x256x32_S32S8S8_SS_TNEEEENS4_6LayoutINS5_IJNSA_ILi2EEESB_SB_EEENS5_IJSB_NSA_ILi0EEESS_EEEEENS5_IJNS4_10UnderscoreESV_SV_EEEEENS4_13SM90_TMA_LOADENS4_14ComposedLayoutINS4_7SwizzleILi2ELi4ELi3EEENS4_18smem_ptr_flag_bitsILi8EEENSP_INS5_IJNSA_ILi8EEESG_EEENS5_IJSG_SB_EEEEEEEvNS4_8identityESY_S18_vS19_EENS_8epilogue10collective6detail29Sm90TmaWarpSpecializedAdapterINS1C_15DefaultEpilogueIaSI_SI_NS1B_6thread17LinearCombinationIaLi1EiiLNS1G_9ScaleType4KindE0ELNS_15FloatRoundStyleE2EaEENS1_15EpilogueDefaultEEEEEvvEEEEvNT_6ParamsE)
        /*1a24*/ 	.short	0x0210
        /*1a26*/ 	.short	0x0470


	//----- nvinfo : EIATTR_SW_WAR
	.align		4
.L_45:
        /*1a28*/ 	.byte	0x04, 0x36
        /*1a2a*/ 	.short	(.L_47 - .L_46)
.L_46:
        /*1a2c*/ 	.word	0x00000008
.L_47:


//--------------------- .nv.callgraph             --------------------------
	.section	.nv.callgraph,"",@"SHT_CUDA_CALLGRAPH"
	.align	4
	.sectionentsize	8
	.align		4
        /*0000*/ 	.word	0x00000000
	.align		4
        /*0004*/ 	.word	0xffffffff
	.align		4
        /*0008*/ 	.word	index@(_ZN7cutlass13device_kernelINS_4gemm6kernel13GemmUniversalIN4cute5tupleIJiiiiEEENS1_10collective13CollectiveMmaINS1_34MainloopSm90TmaGmmaWarpSpecializedILi4ENS5_IJNS4_1CILi1EEESB_SB_EEENS1_35KernelTmaWarpSpecializedCooperativeEEENS5_IJNSA_ILi256EEESF_NSA_ILi64EEEEEEaNS5_IJlSB_lEEEaSI_NS4_8TiledMMAINS4_8MMA_AtomIJNS4_4SM904GMMA27MMA_64x256x32_S32S8S8_SS_TNEEEENS4_6LayoutINS5_IJNSA_ILi2EEESB_SB_EEENS5_IJSB_NSA_ILi0EEESS_EEEEENS5_IJNS4_10UnderscoreESV_SV_EEEEENS4_13SM90_TMA_LOADENS4_14ComposedLayoutINS4_7SwizzleILi2ELi4ELi3EEENS4_18smem_ptr_flag_bitsILi8EEENSP_INS5_IJNSA_ILi8EEESG_EEENS5_IJSG_SB_EEEEEEEvNS4_8identityESY_S18_vS19_EENS_8epilogue10collective6detail29Sm90TmaWarpSpecializedAdapterINS1C_15DefaultEpilogueIaSI_SI_NS1B_6thread17LinearCombinationIaLi1EiiLNS1G_9ScaleType4KindE0ELNS_15FloatRoundStyleE2EaEENS1_15EpilogueDefaultEEEEEvvEEEEvNT_6ParamsE)
	.align		4
        /*000c*/ 	.word	index@(__assertfail)
	.align		4
        /*0010*/ 	.word	0x00000000
	.align		4
        /*0014*/ 	.word	0xfffffffe
	.align		4
        /*0018*/ 	.word	0x00000000
	.align		4
        /*001c*/ 	.word	0xfffffffd
	.align		4
        /*0020*/ 	.word	0x00000000
	.align		4
        /*0024*/ 	.word	0xfffffffc


//--------------------- .nv.constant4             --------------------------
	.section	.nv.constant4,"a",@progbits
	.align	8
	.align		8
.nv.constant4:
        /*0000*/ 	.dword	__assertfail
	.align		8
        /*0008*/ 	.dword	__unnamed_1
	.align		8
        /*0010*/ 	.dword	_ZN40_INTERNAL_4439ffb2_4_k_cu_5295b802_318794cuda3std3__45__cpo5beginE
	.align		8
        /*0018*/ 	.dword	_ZN40_INTERNAL_4439ffb2_4_k_cu_5295b802_318794cuda3std3__45__cpo3endE
	.align		8
        /*0020*/ 	.dword	_ZN40_INTERNAL_4439ffb2_4_k_cu_5295b802_318794cuda3std3__45__cpo6cbeginE
	.align		8
        /*0028*/ 	.dword	_ZN40_INTERNAL_4439ffb2_4_k_cu_5295b802_318794cuda3std3__45__cpo4cendE
	.align		8
        /*0030*/ 	.dword	_ZN40_INTERNAL_4439ffb2_4_k_cu_5295b802_318794cuda3std3__442_GLOBAL__N__4439ffb2_4_k_cu_5295b802_318796ignoreE
	.align		8
        /*0038*/ 	.dword	_ZN40_INTERNAL_4439ffb2_4_k_cu_5295b802_318794cuda3std3__419piecewise_constructE
	.align		8
        /*0040*/ 	.dword	_ZN40_INTERNAL_4439ffb2_4_k_cu_5295b802_318794cuda3std3__48in_placeE
	.align		8
        /*0048*/ 	.dword	_ZN40_INTERNAL_4439ffb2_4_k_cu_5295b802_318794cuda3std6ranges3__45__cpo4swapE
	.align		8
        /*0050*/ 	.dword	_ZN40_INTERNAL_4439ffb2_4_k_cu_5295b802_318794cuda3std6ranges3__45__cpo9iter_moveE
	.align		8
        /*0058*/ 	.dword	_ZN40_INTERNAL_4439ffb2_4_k_cu_5295b802_318794cute7productE
	.align		8
        /*0060*/ 	.dword	_ZN40_INTERNAL_4439ffb2_4_k_cu_5295b802_318794cute1_E
	.align		8
        /*0068*/ 	.dword	$str$22
	.align		8
        /*0070*/ 	.dword	$str$23


//--------------------- .text._ZN7cutlass13device_kernelINS_4gemm6kernel13GemmUniversalIN4cute5tupleIJiiiiEEENS1_10collective13CollectiveMmaINS1_34MainloopSm90TmaGmmaWarpSpecializedILi4ENS5_IJNS4_1CILi1EEESB_SB_EEENS1_35KernelTmaWarpSpecializedCooperativeEEENS5_IJNSA_ILi256EEESF_NSA_ILi64EEEEEEaNS5_IJlSB_lEEEaSI_NS4_8TiledMMAINS4_8MMA_AtomIJNS4_4SM904GMMA27MMA_64x256x32_S32S8S8_SS_TNEEEENS4_6LayoutINS5_IJNSA_ILi2EEESB_SB_EEENS5_IJSB_NSA_ILi0EEESS_EEEEENS5_IJNS4_10UnderscoreESV_SV_EEEEENS4_13SM90_TMA_LOADENS4_14ComposedLayoutINS4_7SwizzleILi2ELi4ELi3EEENS4_18smem_ptr_flag_bitsILi8EEENSP_INS5_IJNSA_ILi8EEESG_EEENS5_IJSG_SB_EEEEEEEvNS4_8identityESY_S18_vS19_EENS_8epilogue10collective6detail29Sm90TmaWarpSpecializedAdapterINS1C_15DefaultEpilogueIaSI_SI_NS1B_6thread17LinearCombinationIaLi1EiiLNS1G_9ScaleType4KindE0ELNS_15FloatRoundStyleE2EaEENS1_15EpilogueDefaultEEEEEvvEEEEvNT_6ParamsE --------------------------
	.section	.text._ZN7cutlass13device_kernelINS_4gemm6kernel13GemmUniversalIN4cute5tupleIJiiiiEEENS1_10collective13CollectiveMmaINS1_34MainloopSm90TmaGmmaWarpSpecializedILi4ENS5_IJNS4_1CILi1EEESB_SB_EEENS1_35KernelTmaWarpSpecializedCooperativeEEENS5_IJNSA_ILi256EEESF_NSA_ILi64EEEEEEaNS5_IJlSB_lEEEaSI_NS4_8TiledMMAINS4_8MMA_AtomIJNS4_4SM904GMMA27MMA_64x256x32_S32S8S8_SS_TNEEEENS4_6LayoutINS5_IJNSA_ILi2EEESB_SB_EEENS5_IJSB_NSA_ILi0EEESS_EEEEENS5_IJNS4_10UnderscoreESV_SV_EEEEENS4_13SM90_TMA_LOADENS4_14ComposedLayoutINS4_7SwizzleILi2ELi4ELi3EEENS4_18smem_ptr_flag_bitsILi8EEENSP_INS5_IJNSA_ILi8EEESG_EEENS5_IJSG_SB_EEEEEEEvNS4_8identityESY_S18_vS19_EENS_8epilogue10collective6detail29Sm90TmaWarpSpecializedAdapterINS1C_15DefaultEpilogueIaSI_SI_NS1B_6thread17LinearCombinationIaLi1EiiLNS1G_9ScaleType4KindE0ELNS_15FloatRoundStyleE2EaEENS1_15EpilogueDefaultEEEEEvvEEEEvNT_6ParamsE,"ax",@progbits
	.align	128
.text._ZN7cutlass13device_kernelINS_4gemm6kernel13GemmUniversalIN4cute5tupleIJiiiiEEENS1_10collective13CollectiveMmaINS1_34MainloopSm90TmaGmmaWarpSpecializedILi4ENS5_IJNS4_1CILi1EEESB_SB_EEENS1_35KernelTmaWarpSpecializedCooperativeEEENS5_IJNSA_ILi256EEESF_NSA_ILi64EEEEEEaNS5_IJlSB_lEEEaSI_NS4_8TiledMMAINS4_8MMA_AtomIJNS4_4SM904GMMA27MMA_64x256x32_S32S8S8_SS_TNEEEENS4_6LayoutINS5_IJNSA_ILi2EEESB_SB_EEENS5_IJSB_NSA_ILi0EEESS_EEEEENS5_IJNS4_10UnderscoreESV_SV_EEEEENS4_13SM90_TMA_LOADENS4_14ComposedLayoutINS4_7SwizzleILi2ELi4ELi3EEENS4_18smem_ptr_flag_bitsILi8EEENSP_INS5_IJNSA_ILi8EEESG_EEENS5_IJSG_SB_EEEEEEEvNS4_8identityESY_S18_vS19_EENS_8epilogue10collective6detail29Sm90TmaWarpSpecializedAdapterINS1C_15DefaultEpilogueIaSI_SI_NS1B_6thread17LinearCombinationIaLi1EiiLNS1G_9ScaleType4KindE0ELNS_15FloatRoundStyleE2EaEENS1_15EpilogueDefaultEEEEEvvEEEEvNT_6ParamsE:
        .type           _ZN7cutlass13device_kernelINS_4gemm6kernel13GemmUniversalIN4cute5tupleIJiiiiEEENS1_10collective13CollectiveMmaINS1_34MainloopSm90TmaGmmaWarpSpecializedILi4ENS5_IJNS4_1CILi1EEESB_SB_EEENS1_35KernelTmaWarpSpecializedCooperativeEEENS5_IJNSA_ILi256EEESF_NSA_ILi64EEEEEEaNS5_IJlSB_lEEEaSI_NS4_8TiledMMAINS4_8MMA_AtomIJNS4_4SM904GMMA27MMA_64x256x32_S32S8S8_SS_TNEEEENS4_6LayoutINS5_IJNSA_ILi2EEESB_SB_EEENS5_IJSB_NSA_ILi0EEESS_EEEEENS5_IJNS4_10UnderscoreESV_SV_EEEEENS4_13SM90_TMA_LOADENS4_14ComposedLayoutINS4_7SwizzleILi2ELi4ELi3EEENS4_18smem_ptr_flag_bitsILi8EEENSP_INS5_IJNSA_ILi8EEESG_EEENS5_IJSG_SB_EEEEEEEvNS4_8identityESY_S18_vS19_EENS_8epilogue10collective6detail29Sm90TmaWarpSpecializedAdapterINS1C_15DefaultEpilogueIaSI_SI_NS1B_6thread17LinearCombinationIaLi1EiiLNS1G_9ScaleType4KindE0ELNS_15FloatRoundStyleE2EaEENS1_15EpilogueDefaultEEEEEvvEEEEvNT_6ParamsE,@function
        .size           _ZN7cutlass13device_kernelINS_4gemm6kernel13GemmUniversalIN4cute5tupleIJiiiiEEENS1_10collective13CollectiveMmaINS1_34MainloopSm90TmaGmmaWarpSpecializedILi4ENS5_IJNS4_1CILi1EEESB_SB_EEENS1_35KernelTmaWarpSpecializedCooperativeEEENS5_IJNSA_ILi256EEESF_NSA_ILi64EEEEEEaNS5_IJlSB_lEEEaSI_NS4_8TiledMMAINS4_8MMA_AtomIJNS4_4SM904GMMA27MMA_64x256x32_S32S8S8_SS_TNEEEENS4_6LayoutINS5_IJNSA_ILi2EEESB_SB_EEENS5_IJSB_NSA_ILi0EEESS_EEEEENS5_IJNS4_10UnderscoreESV_SV_EEEEENS4_13SM90_TMA_LOADENS4_14ComposedLayoutINS4_7SwizzleILi2ELi4ELi3EEENS4_18smem_ptr_flag_bitsILi8EEENSP_INS5_IJNSA_ILi8EEESG_EEENS5_IJSG_SB_EEEEEEEvNS4_8identityESY_S18_vS19_EENS_8epilogue10collective6detail29Sm90TmaWarpSpecializedAdapterINS1C_15DefaultEpilogueIaSI_SI_NS1B_6thread17LinearCombinationIaLi1EiiLNS1G_9ScaleType4KindE0ELNS_15FloatRoundStyleE2EaEENS1_15EpilogueDefaultEEEEEvvEEEEvNT_6ParamsE,(.L_x_582 - _ZN7cutlass13device_kernelINS_4gemm6kernel13GemmUniversalIN4cute5tupleIJiiiiEEENS1_10collective13CollectiveMmaINS1_34MainloopSm90TmaGmmaWarpSpecializedILi4ENS5_IJNS4_1CILi1EEESB_SB_EEENS1_35KernelTmaWarpSpecializedCooperativeEEENS5_IJNSA_ILi256EEESF_NSA_ILi64EEEEEEaNS5_IJlSB_lEEEaSI_NS4_8TiledMMAINS4_8MMA_AtomIJNS4_4SM904GMMA27MMA_64x256x32_S32S8S8_SS_TNEEEENS4_6LayoutINS5_IJNSA_ILi2EEESB_SB_EEENS5_IJSB_NSA_ILi0EEESS_EEEEENS5_IJNS4_10UnderscoreESV_SV_EEEEENS4_13SM90_TMA_LOADENS4_14ComposedLayoutINS4_7SwizzleILi2ELi4ELi3EEENS4_18smem_ptr_flag_bitsILi8EEENSP_INS5_IJNSA_ILi8EEESG_EEENS5_IJSG_SB_EEEEEEEvNS4_8identityESY_S18_vS19_EENS_8epilogue10collective6detail29Sm90TmaWarpSpecializedAdapterINS1C_15DefaultEpilogueIaSI_SI_NS1B_6thread17LinearCombinationIaLi1EiiLNS1G_9ScaleType4KindE0ELNS_15FloatRoundStyleE2EaEENS1_15EpilogueDefaultEEEEEvvEEEEvNT_6ParamsE)
        .other          _ZN7cutlass13device_kernelINS_4gemm6kernel13GemmUniversalIN4cute5tupleIJiiiiEEENS1_10collective13CollectiveMmaINS1_34MainloopSm90TmaGmmaWarpSpecializedILi4ENS5_IJNS4_1CILi1EEESB_SB_EEENS1_35KernelTmaWarpSpecializedCooperativeEEENS5_IJNSA_ILi256EEESF_NSA_ILi64EEEEEEaNS5_IJlSB_lEEEaSI_NS4_8TiledMMAINS4_8MMA_AtomIJNS4_4SM904GMMA27MMA_64x256x32_S32S8S8_SS_TNEEEENS4_6LayoutINS5_IJNSA_ILi2EEESB_SB_EEENS5_IJSB_NSA_ILi0EEESS_EEEEENS5_IJNS4_10UnderscoreESV_SV_EEEEENS4_13SM90_TMA_LOADENS4_14ComposedLayoutINS4_7SwizzleILi2ELi4ELi3EEENS4_18smem_ptr_flag_bitsILi8EEENSP_INS5_IJNSA_ILi8EEESG_EEENS5_IJSG_SB_EEEEEEEvNS4_8identityESY_S18_vS19_EENS_8epilogue10collective6detail29Sm90TmaWarpSpecializedAdapterINS1C_15DefaultEpilogueIaSI_SI_NS1B_6thread17LinearCombinationIaLi1EiiLNS1G_9ScaleType4KindE0ELNS_15FloatRoundStyleE2EaEENS1_15EpilogueDefaultEEEEEvvEEEEvNT_6ParamsE,@"STO_CUDA_ENTRY STV_DEFAULT"
_ZN7cutlass13device_kernelINS_4gemm6kernel13GemmUniversalIN4cute5tupleIJiiiiEEENS1_10collective13CollectiveMmaINS1_34MainloopSm90TmaGmmaWarpSpecializedILi4ENS5_IJNS4_1CILi1EEESB_SB_EEENS1_35KernelTmaWarpSpecializedCooperativeEEENS5_IJNSA_ILi256EEESF_NSA_ILi64EEEEEEaNS5_IJlSB_lEEEaSI_NS4_8TiledMMAINS4_8MMA_AtomIJNS4_4SM904GMMA27MMA_64x256x32_S32S8S8_SS_TNEEEENS4_6LayoutINS5_IJNSA_ILi2EEESB_SB_EEENS5_IJSB_NSA_ILi0EEESS_EEEEENS5_IJNS4_10UnderscoreESV_SV_EEEEENS4_13SM90_TMA_LOADENS4_14ComposedLayoutINS4_7SwizzleILi2ELi4ELi3EEENS4_18smem_ptr_flag_bitsILi8EEENSP_INS5_IJNSA_ILi8EEESG_EEENS5_IJSG_SB_EEEEEEEvNS4_8identityESY_S18_vS19_EENS_8epilogue10collective6detail29Sm90TmaWarpSpecializedAdapterINS1C_15DefaultEpilogueIaSI_SI_NS1B_6thread17LinearCombinationIaLi1EiiLNS1G_9ScaleType4KindE0ELNS_15FloatRoundStyleE2EaEENS1_15EpilogueDefaultEEEEEvvEEEEvNT_6ParamsE:
[----:B------:R-:W0:Y:S02]  /*0000*/  LDC R1, c[0x0][0x28] ;  /* 0x00000a00ff017b82 */ /* 0x000e240000000800 */
[----:B0-----:R-:W-:Y:S01]  /*0010*/  VIADD R1, R1, 0xfffffb48 ;  /* 0xfffffb4801017836 */ /* 0x001fe20000000000 */
[----:B------:R-:W0:Y:S01]  /*0020*/  S2R R2, SR_TID.X ;  /* 0x0000000000027919 */ /* 0x000e220000002100 */
[----:B------:R-:W-:Y:S01]  /*0030*/  ELECT P0, URZ, PT ;  /* 0x00000000003f782f */ /* 0x000fe20003800000 */
[----:B------:R-:W-:Y:S01]  /*0040*/  BSSY B0, `(.L_x_0) ;  /* 0x0000015000007945 */ /* 0x000fe20003800000 */
[--C-:B0-----:R-:W-:Y:S02]  /*0050*/  SHF.R.U32.HI R0, RZ, 0x5, R2.reuse ;  /* 0x00000005ff007819 */ /* 0x101fe40000011602 */
[----:B------:R-:W-:-:S03]  /*0060*/  SHF.R.U32.HI R2, RZ, 0x7, R2 ;  /* 0x00000007ff027819 */ /* 0x000fc60000011602 */
[----:B------:R-:W0:Y:S04]  /*0070*/  SHFL.IDX PT, R3, R0, RZ, 0x1f ;  /* 0x00001fff00037589 */ /* 0x000e2800000e0000 */
[----:B------:R-:W1:Y:S01]  /*0080*/  SHFL.IDX PT, R2, R2, RZ, 0x1f ;  /* 0x00001fff02027589 */ /* 0x000e6200000e0000 */
[----:B0-----:R-:W-:Y:S02]  /*0090*/  R2UR UR10, R3 ;  /* 0x00000000030a72ca */ /* 0x001fe400000e0000 */
[----:B-1----:R-:W-:-:S11]  /*00a0*/  R2UR UR5, R2 ;  /* 0x00000000020572ca */ /* 0x002fd600000e0000 */
[----:B------:R-:W-:Y:S02]  /*00b0*/  USHF.R.S32.HI UR4, URZ, 0x1f, UR10 ;  /* 0x0000001f3f047899 */ /* 0x000fe4000801140a */
[----:B------:R-:W-:Y:S02]  /*00c0*/  ISETP.NE.OR P0, PT, RZ, UR10, !P0 ;  /* 0x0000000aff007c0c */ /* 0x000fe4000c705670 */
[----:B------:R-:W-:-:S04]  /*00d0*/  ULEA.HI UR4, UR4, UR10, URZ, 0x2 ;  /* 0x0000000a04047291 */ /* 0x000fc8000f8f103f */
[----:B------:R-:W-:-:S04]  /*00e0*/  ULOP3.LUT UR4, UR4, 0xfffffffc, URZ, 0xc0, !UPT ;  /* 0xfffffffc04047892 */ /* 0x000fc8000f8ec03f */
[----:B------:R-:W-:-:S03]  /*00f0*/  UIADD3 UR10, UR10, -UR4, URZ ;  /* 0x800000040a0a7290 */ /* 0x000fc6000fffe03f */
[----:B------:R-:W-:Y:S09]  /*0100*/  @P0 BRA `(.L_x_1) ;  /* 0x0000000000200947 */ /* 0x000ff20003800000 */
[----:B------:R-:W-:Y:S02]  /*0110*/  ULDC.64 UR6, c[0x0][0x198] ;  /* 0x0000660000067ab9 */ /* 0x000fe40000000a00 */
[----:B------:R-:W-:Y:S02]  /*0120*/  UIADD3 UR8, UP0, UR6, 0xf0, URZ ;  /* 0x000000f006087890 */ /* 0x000fe4000ff1e03f */
[----:B------:R-:W-:Y:S02]  /*0130*/  UIADD3 UR6, UP1, UR6, 0x1f0, URZ ;  /* 0x000001f006067890 */ /* 0x000fe4000ff3e03f */
[----:B------:R-:W-:Y:S02]  /*0140*/  UIADD3.X UR9, URZ, UR7, URZ, UP0, !UPT ;  /* 0x000000073f097290 */ /* 0x000fe400087fe43f */
[----:B------:R-:W-:-:S07]  /*0150*/  UIADD3.X UR7, URZ, UR7, URZ, UP1, !UPT ;  /* 0x000000073f077290 */ /* 0x000fce0008ffe43f */
[----:B------:R0:W-:Y:S02]  /*0160*/  UTMACCTL.PF [UR8] ;  /* 0x00000000080079b9 */ /* 0x0001e40008040000 */
[----:B------:R0:W-:Y:S02]  /*0170*/  UTMACCTL.PF [UR6] ;  /* 0x00000000060079b9 */ /* 0x0001e40008040000 */
[----:B0-----:R-:W-:Y:S01]  /*0180*/  NOP ;  /* 0x0000000000007918 */ /* 0x001fe20000000000 */
.L_x_1:
[----:B------:R-:W-:Y:S05]  /*0190*/  BSYNC B0 ;  /* 0x0000000000007941 */ /* 0x000fea0003800000 */
.L_x_0:
[----:B------:R-:W0:Y:S01]  /*01a0*/  SHFL.IDX PT, R2, R0, RZ, 0x1f ;  /* 0x00001fff00027589 */ /* 0x000e2200000e0000 */
[----:B------:R-:W-:Y:S01]  /*01b0*/  UISETP.NE.AND UP0, UPT, UR10, 0x3, UPT ;  /* 0x000000030a00788c */ /* 0x000fe2000bf05270 */
[----:B------:R-:W-:Y:S01]  /*01c0*/  ISETP.NE.AND P1, PT, RZ, UR5, PT ;  /* 0x00000005ff007c0c */ /* 0x000fe2000bf25270 */
[----:B------:R-:W-:Y:S02]  /*01d0*/  UIADD3 UR18, UR5, -0x1, URZ ;  /* 0xffffffff05127890 */ /* 0x000fe4000fffe03f */
[----:B------:R-:W-:Y:S02]  /*01e0*/  UISETP.EQ.OR UP0, UPT, UR10, URZ, !UP0 ;  /* 0x0000003f0a00728c */ /* 0x000fe4000c702670 */
[----:B------:R-:W-:Y:S02]  /*01f0*/  UISETP.GE.U32.AND UP1, UPT, UR18, 0x2, UPT ;  /* 0x000000021200788c */ /* 0x000fe4000bf26070 */
[----:B------:R-:W-:-:S04]  /*0200*/  UISETP.EQ.AND UP0, UPT, UR5, URZ, UP0 ;  /* 0x0000003f0500728c */ /* 0x000fc80008702270 */
[----:B------:R-:W-:-:S04]  /*0210*/  USEL UR40, URZ, 0x1, !UP0 ;  /* 0x000000013f287887 */ /* 0x000fc8000c000000 */
[----:B------:R-:W-:Y:S01]  /*0220*/  USEL UR40, UR40, 0x2, UP1 ;  /* 0x0000000228287887 */ /* 0x000fe20008800000 */
[----:B0-----:R-:W-:-:S13]  /*0230*/  ISETP.NE.AND P0, PT, R2, RZ, PT ;  /* 0x000000ff0200720c */ /* 0x001fda0003f05270 */
[----:B------:R-:W-:Y:S05]  /*0240*/  @P0 BRA `(.L_x_2) ;  /* 0x0000000000580947 */ /* 0x000fea0003800000 */
[----:B------:R-:W0:Y:S01]  /*0250*/  S2UR UR8, SR_CgaCtaId ;  /* 0x00000000000879c3 */ /* 0x000e220000008800 */
[----:B------:R-:W-:Y:S01]  /*0260*/  UMOV UR4, 0x400 ;  /* 0x0000040000047882 */ /* 0x000fe20000000000 */
[----:B------:R-:W-:Y:S01]  /*0270*/  UMOV UR5, 0x1 ;  /* 0x0000000100057882 */ /* 0x000fe20000000000 */
[----:B------:R-:W-:Y:S01]  /*0280*/  UMOV UR6, 0x100 ;  /* 0x0000010000067882 */ /* 0x000fe20000000000 */
[----:B------:R-:W-:Y:S01]  /*0290*/  ELECT P0, URZ, PT ;  /* 0x00000000003f782f */ /* 0x000fe20003800000 */
[----:B------:R-:W-:-:S04]  /*02a0*/  UIADD3 UR6, -UR6, 0x100000, URZ ;  /* 0x0010000006067890 */ /* 0x000fc8000fffe13f */
[----:B------:R-:W-:Y:S02]  /*02b0*/  USHF.L.U32 UR7, UR6, 0xb, URZ ;  /* 0x0000000b06077899 */ /* 0x000fe4000800063f */
[----:B------:R-:W-:Y:S02]  /*02c0*/  USHF.L.U32 UR6, UR6, 0x1, URZ ;  /* 0x0000000106067899 */ /* 0x000fe4000800063f */
[----:B0-----:R-:W-:Y:S02]  /*02d0*/  ULEA UR8, UR8, UR4, 0x18 ;  /* 0x0000000408087291 */ /* 0x001fe4000f8ec03f */
[----:B------:R-:W-:-:S04]  /*02e0*/  UIADD3 UR4, -UR5, 0x100000, URZ ;  /* 0x0010000005047890 */ /* 0x000fc8000fffe13f */
[----:B------:R-:W-:Y:S02]  /*02f0*/  USHF.L.U32 UR5, UR4, 0xb, URZ ;  /* 0x0000000b04057899 */ /* 0x000fe4000800063f */
[----:B------:R-:W-:Y:S01]  /*0300*/  USHF.L.U32 UR4, UR4, 0x1, URZ ;  /* 0x0000000104047899 */ /* 0x000fe2000800063f */
[----:B------:R-:W0:Y:S11]  /*0310*/  FENCE.VIEW.ASYNC.S ;  /* 0x00000000000073c6 */ /* 0x000e360000000000 */
[----:B0-----:R0:W1:Y:S01]  /*0320*/  SYNCS.EXCH.64 URZ, [UR8], UR4 ;  /* 0x00000004083f75b2 */ /* 0x0010620008000100 */
[----:B------:R0:W2:Y:S01]  /*0330*/  SYNCS.EXCH.64 URZ, [UR8+0x20], UR6 ;  /* 0x00002006083f75b2 */ /* 0x0000a20008000100 */
[----:B------:R0:W3:Y:S01]  /*0340*/  SYNCS.EXCH.64 URZ, [UR8+0x8], UR4 ;  /* 0x00000804083f75b2 */ /* 0x0000e20008000100 */
[----:B------:R0:W4:Y:S01]  /*0350*/  SYNCS.EXCH.64 URZ, [UR8+0x28], UR6 ;  /* 0x00002806083f75b2 */ /* 0x0001220008000100 */
[----:B------:R0:W0:Y:S01]  /*0360*/  SYNCS.EXCH.64 URZ, [UR8+0x10], UR4 ;  /* 0x00001004083f75b2 */ /* 0x0000220008000100 */
[----:B------:R0:W0:Y:S01]  /*0370*/  SYNCS.EXCH.64 URZ, [UR8+0x30], UR6 ;  /* 0x00003006083f75b2 */ /* 0x0000220008000100 */
[----:B------:R0:W0:Y:S01]  /*0380*/  SYNCS.EXCH.64 URZ, [UR8+0x18], UR4 ;  /* 0x00001804083f75b2 */ /* 0x0000220008000100 */
[----:B------:R0:W0:Y:S01]  /*0390*/  SYNCS.EXCH.64 URZ, [UR8+0x38], UR6 ;  /* 0x00003806083f75b2 */ /* 0x0000220008000100 */
[----:B------:R-:W-:Y:S01]  /*03a0*/  NOP ;  /* 0x0000000000007918 */ /* 0x000fe20000000000 */
.L_x_2:
[----:B------:R-:W5:Y:S01]  /*03b0*/  SHFL.IDX PT, R0, R0, RZ, 0x1f ;  /* 0x00001fff00007589 */ /* 0x000f6200000e0000 */
[----:B------:R-:W-:Y:S01]  /*03c0*/  ELECT P0, URZ, PT ;  /* 0x00000000003f782f */ /* 0x000fe20003800000 */
[----:B------:R-:W1:Y:S01]  /*03d0*/  S2UR UR17, SR_CTAID.Y ;  /* 0x00000000001179c3 */ /* 0x000e620000002600 */
[----:B0-----:R-:W-:Y:S01]  /*03e0*/  ULDC UR5, c[0x0][0x65c] ;  /* 0x0001970000057ab9 */ /* 0x001fe20000000800 */
[----:B------:R-:W-:Y:S01]  /*03f0*/  UMOV UR12, 0x20 ;  /* 0x00000020000c7882 */ /* 0x000fe20000000000 */
[----:B------:R-:W-:Y:S01]  /*0400*/  UISETP.NE.AND UP2, UPT, UR5, 0x1, UPT ;  /* 0x000000010500788c */ /* 0x000fe2000bf45270 */
[----:B------:R-:W-:Y:S01]  /*0410*/  NOP ;  /* 0x0000000000007918 */ /* 0x000fe20000000000 */
[----:B------:R-:W-:Y:S02]  /*0420*/  NOP ;  /* 0x0000000000007918 */ /* 0x000fe40000000000 */
[----:B------:R-:W-:Y:S01]  /*0430*/  UP2UR UR46, UPR, URZ, 0x4 ;  /* 0x000000043f2e7883 */ /* 0x000fe20008000000 */
[----:B------:R-:W0:Y:S01]  /*0440*/  S2UR UR4, SR_CTAID.X ;  /* 0x00000000000479c3 */ /* 0x000e220000002500 */
[----:B------:R-:W-:-:S02]  /*0450*/  PLOP3.LUT P2, PT, PT, PT, UP2, 0x80, 0x0 ;  /* 0x000000000000781c */ /* 0x000fc40003f4f028 */
[----:B------:R-:W-:Y:S02]  /*0460*/  PLOP3.LUT P4, PT, PT, PT, UP2, 0x80, 0x0 ;  /* 0x000000000000781c */ /* 0x000fe40003f8f028 */
[----:B------:R-:W-:Y:S01]  /*0470*/  PLOP3.LUT P3, PT, PT, PT, UP2, 0x80, 0x0 ;  /* 0x000000000000781c */ /* 0x000fe20003f6f028 */
[----:B------:R-:W-:Y:S01]  /*0480*/  @UP2 ULDC UR14, c[0x0][0x10] ;  /* 0x00000400000e2ab9 */ /* 0x000fe20000000800 */
[----:B------:R-:W-:Y:S01]  /*0490*/  @UP2 UMOV UR9, URZ ;  /* 0x0000003f00092c82 */ /* 0x000fe20008000000 */
[----:B------:R-:W-:Y:S01]  /*04a0*/  @!UP2 ULDC UR11, c[0x0][0xc] ;  /* 0x00000300000baab9 */ /* 0x000fe20000000800 */
[----:B-----5:R-:W-:Y:S01]  /*04b0*/  ISETP.NE.OR P0, PT, R0, RZ, !P0 ;  /* 0x000000ff0000720c */ /* 0x020fe20004705670 */
[----:B-1----:R-:W-:Y:S02]  /*04c0*/  @UP2 UMOV UR7, UR17 ;  /* 0x0000001100072c82 */ /* 0x002fe40008000000 */
[----:B------:R-:W-:Y:S01]  /*04d0*/  @UP2 UMOV UR8, UR7 ;  /* 0x0000000700082c82 */ /* 0x000fe20008000000 */
[----:B------:R-:W-:Y:S01]  /*04e0*/  @!UP2 UMOV UR7, UR17 ;  /* 0x000000110007ac82 */ /* 0x000fe20008000000 */
[----:B0-----:R-:W-:-:S08]  /*04f0*/  @UP2 UIMAD.WIDE.U32 UR14, UR4, UR14, UR8 ;  /* 0x0000000e040e22a5 */ /* 0x001fd0000f8e0008 */
[----:B------:R-:W-:Y:S01]  /*0500*/  VOTEU.ALL UP0, P0 ;  /* 0x00000000003f7886 */ /* 0x000fe20000000000 */
[----:B------:R-:W-:Y:S01]  /*0510*/  VOTEU.ALL UP1, P0 ;  /* 0x00000000003f7886 */ /* 0x000fe20000020000 */
[----:B------:R-:W-:-:S03]  /*0520*/  IMAD.U32 R2, RZ, RZ, UR14 ;  /* 0x0000000eff027e24 */ /* 0x000fc6000f8e00ff */
[----:B------:R-:W0:Y:S01]  /*0530*/  @!UP0 S2UR UR6, SR_CgaCtaId ;  /* 0x00000000000689c3 */ /* 0x000e220000008800 */
[----:B------:R-:W-:Y:S01]  /*0540*/  @!UP0 UMOV UR5, 0x400 ;  /* 0x0000040000058882 */ /* 0x000fe20000000000 */
[----:B------:R-:W-:-:S04]  /*0550*/  @!UP0 UIADD3 UR12, -UR12, 0x100000, URZ ;  /* 0x001000000c0c8890 */ /* 0x000fc8000fffe13f */
[----:B------:R-:W-:Y:S02]  /*0560*/  @!UP0 USHF.L.U32 UR13, UR12, 0xb, URZ ;  /* 0x0000000b0c0d8899 */ /* 0x000fe4000800063f */
[----:B------:R-:W-:Y:S01]  /*0570*/  @!UP0 USHF.L.U32 UR12, UR12, 0x1, URZ ;  /* 0x000000010c0c8899 */ /* 0x000fe2000800063f */
[----:B------:R-:W-:Y:S01]  /*0580*/  IMAD.U32 R3, RZ, RZ, UR15 ;  /* 0x0000000fff037e24 */ /* 0x000fe2000f8e00ff */
[----:B0-----:R-:W-:Y:S01]  /*0590*/  @!UP0 ULEA UR16, UR6, UR5, 0x18 ;  /* 0x0000000506108291 */ /* 0x001fe2000f8ec03f */
[----:B------:R-:W-:Y:S01]  /*05a0*/  VOTEU.ALL UP0, P0 ;  /* 0x00000000003f7886 */ /* 0x000fe20000000000 */
[----:B------:R-:W-:Y:S01]  /*05b0*/  PLOP3.LUT P0, PT, PT, PT, UP2, 0x80, 0x0 ;  /* 0x000000000000781c */ /* 0x000fe20003f0f028 */
[----:B------:R-:W-:Y:S01]  /*05c0*/  UMOV UR5, URZ ;  /* 0x0000003f00057c82 */ /* 0x000fe20008000000 */
[----:B------:R-:W-:Y:S01]  /*05d0*/  @UP2 UMOV UR6, URZ ;  /* 0x0000003f00062c82 */ /* 0x000fe20008000000 */
[----:B------:R-:W-:Y:S02]  /*05e0*/  @!UP2 UIMAD.WIDE.U32 UR8, UR11, UR7, UR4 ;  /* 0x000000070b08a2a5 */ /* 0x000fe4000f8e0004 */
[----:B------:R-:W-:-:S04]  /*05f0*/  @UP2 UIADD3 UR6, UR15, UR6, URZ ;  /* 0x000000060f062290 */ /* 0x000fc8000fffe03f */
[----:B------:R-:W-:Y:S01]  /*0600*/  IMAD.U32 R5, RZ, RZ, UR9 ;  /* 0x00000009ff057e24 */ /* 0x000fe2000f8e00ff */
[----:B------:R-:W0:Y:S02]  /*0610*/  FENCE.VIEW.ASYNC.S ;  /* 0x00000000000073c6 */ /* 0x000e240000000000 */
[----:B0-----:R0:W2:Y:S01]  /*0620*/  @!UP0 SYNCS.EXCH.64 URZ, [UR16+0x50], UR12 ;  /* 0x0000500c103f85b2 */ /* 0x0010a20008000100 */
[----:B------:R-:W-:Y:S01]  /*0630*/  @P2 IMAD.U32 R6, RZ, RZ, UR6 ;  /* 0x00000006ff062e24 */ /* 0x000fe2000f8e00ff */
[----:B------:R-:W-:Y:S01]  /*0640*/  MOV R4, UR8 ;  /* 0x0000000800047c02 */ /* 0x000fe20008000f00 */
[----:B------:R-:W-:Y:S01]  /*0650*/  @!P4 IMAD.MOV.U32 R6, RZ, RZ, R5 ;  /* 0x000000ffff06c224 */ /* 0x000fe200078e0005 */
[----:B------:R-:W-:Y:S01]  /*0660*/  @P0 MOV R7, R2 ;  /* 0x0000000200070202 */ /* 0x000fe20000000f00 */
[----:B------:R-:W-:Y:S02]  /*0670*/  IMAD.U32 R2, RZ, RZ, UR8 ;  /* 0x00000008ff027e24 */ /* 0x000fe4000f8e00ff */
[----:B------:R-:W-:Y:S01]  /*0680*/  IMAD.U32 R3, RZ, RZ, UR9 ;  /* 0x00000009ff037e24 */ /* 0x000fe2000f8e00ff */
[----:B------:R0:W-:Y:S01]  /*0690*/  STL [R1+0x200], R6 ;  /* 0x0002000601007387 */ /* 0x0001e20000100800 */
[----:B------:R-:W-:-:S05]  /*06a0*/  @!P3 IMAD.MOV.U32 R7, RZ, RZ, R2 ;  /* 0x000000ffff07b224 */ /* 0x000fca00078e0002 */
[----:B------:R0:W-:Y:S01]  /*06b0*/  STL [R1+0x204], R7 ;  /* 0x0002040701007387 */ /* 0x0001e20000100800 */
[----:B------:R0:W2:Y:S01]  /*06c0*/  @!UP1 SYNCS.EXCH.64 URZ, [UR16+0x58], UR12 ;  /* 0x0000580c103f95b2 */ /* 0x0000a20008000100 */
[----:B------:R-:W-:Y:S01]  /*06d0*/  NOP ;  /* 0x0000000000007918 */ /* 0x000fe20000000000 */
[----:B--234-:R-:W-:Y:S06]  /*06e0*/  BAR.SYNC.DEFER_BLOCKING 0x0 ;  /* 0x0000000000007b1d */ /* 0x01cfec0000010000 */
[----:B------:R-:W-:Y:S05]  /*06f0*/  @!P1 BRA `(.L_x_3) ;  /* 0x0000012000dc9947 */ /* 0x000fea0003800000 */
[----:B------:R-:W-:-:S06]  /*0700*/  UISETP.GT.U32.AND UP0, UPT, UR18, 0x1, UPT ;  /* 0x000000011200788c */ /* 0x000fcc000bf04070 */
[----:B------:R-:W-:-:S13]  /*0710*/  PLOP3.LUT P0, PT, PT, PT, UP0, 0x80, 0x0 ;  /* 0x000000000000781c */ /* 0x000fda0003f0f008 */
[----:B0-----:R-:W-:Y:S05]  /*0720*/  @P0 EXIT ;  /* 0x000000000000094d */ /* 0x001fea0003800000 */
[----:B------:R-:W-:Y:S01]  /*0730*/  ULDC.64 UR8, c[0x0][0x650] ;  /* 0x0001940000087ab9 */ /* 0x000fe20000000a00 */
[----:B------:R-:W-:Y:S01]  /*0740*/  UMOV UR41, 0xffffffff ;  /* 0xffffffff00297882 */ /* 0x000fe20000000000 */
[----:B------:R-:W-:Y:S01]  /*0750*/  ISETP.GE.U32.AND P0, PT, R7, UR8, PT ;  /* 0x0000000807007c0c */ /* 0x000fe2000bf06070 */
[----:B------:R-:W-:Y:S01]  /*0760*/  UMOV UR42, 0xffffffff ;  /* 0xffffffff002a7882 */ /* 0x000fe20000000000 */
[----:B------:R-:W-:Y:S01]  /*0770*/  UMOV UR43, 0xffffffff ;  /* 0xffffffff002b7882 */ /* 0x000fe20000000000 */
[----:B------:R-:W-:Y:S02]  /*0780*/  PRMT R0, RZ, 0x7610, R0 ;  /* 0x00007610ff007816 */ /* 0x000fe40000000000 */
[----:B------:R-:W-:-:S13]  /*0790*/  ISETP.GE.U32.AND.EX P0, PT, R6, UR9, PT, P0 ;  /* 0x0000000906007c0c */ /* 0x000fda000bf06100 */
[----:B------:R-:W-:Y:S05]  /*07a0*/  @P0 BRA `(.L_x_4) ;  /* 0x0000000400800947 */ /* 0x000fea0003800000 */
[----:B------:R-:W-:Y:S01]  /*07b0*/  I2FP.F32.U32 R0, UR4 ;  /* 0x0000000400007c45 */ /* 0x000fe20008201000 */
[----:B------:R-:W-:Y:S01]  /*07c0*/  ULDC.64 UR16, c[0x0][0x628] ;  /* 0x00018a0000107ab9 */ /* 0x000fe20000000a00 */
[----:B------:R-:W-:Y:S01]  /*07d0*/  ULDC UR6, c[0x0][0x150] ;  /* 0x0000540000067ab9 */ /* 0x000fe20000000800 */
[----:B------:R-:W-:Y:S01]  /*07e0*/  ISETP.NE.U32.AND P0, PT, RZ, UR16, PT ;  /* 0x00000010ff007c0c */ /* 0x000fe2000bf05070 */
[----:B------:R-:W-:Y:S01]  /*07f0*/  ULDC UR15, c[0x0][0x630] ;  /* 0x00018c00000f7ab9 */ /* 0x000fe20000000800 */
[----:B------:R-:W-:Y:S01]  /*0800*/  FMUL R0, R0, UR6 ;  /* 0x0000000600007c20 */ /* 0x000fe20008400000 */
[----:B------:R-:W-:Y:S01]  /*0810*/  R2UR UR18, R7 ;  /* 0x00000000071272ca */ /* 0x000fe200000e0000 */
[----:B------:R-:W-:Y:S01]  /*0820*/  ULDC UR20, c[0x0][0x154] ;  /* 0x0000550000147ab9 */ /* 0x000fe20000000800 */
[----:B------:R-:W-:Y:S01]  /*0830*/  ISETP.NE.AND.EX P0, PT, RZ, UR17, PT, P0 ;  /* 0x00000011ff007c0c */ /* 0x000fe2000bf05300 */
[----:B------:R0:W1:Y:S01]  /*0840*/  F2I.U32.TRUNC.NTZ R2, R0 ;  /* 0x0000000000027305 */ /* 0x000062000020f000 */
[----:B------:R-:W-:-:S02]  /*0850*/  R2UR UR19, R6 ;  /* 0x00000000061372ca */ /* 0x000fc400000e0000 */
[----:B------:R-:W-:Y:S02]  /*0860*/  R2UR UR8, R7 ;  /* 0x00000000070872ca */ /* 0x000fe400000e0000 */
[----:B------:R-:W-:-:S07]  /*0870*/  R2UR UR9, R6 ;  /* 0x00000000060972ca */ /* 0x000fce00000e0000 */
[----:B0-----:R-:W-:Y:S08]  /*0880*/  @!P0 BRA `(.L_x_5) ;  /* 0x0000000000308947 */ /* 0x001ff00003800000 */
[----:B------:R-:W-:Y:S01]  /*0890*/  R2UR UR8, R7 ;  /* 0x00000000070872ca */ /* 0x000fe200000e0000 */
[----:B------:R-:W-:Y:S01]  /*08a0*/  ULDC UR6, c[0x0][0x634] ;  /* 0x00018d0000067ab9 */ /* 0x000fe20000000800 */
[----:B------:R-:W-:-:S11]  /*08b0*/  R2UR UR14, R6 ;  /* 0x00000000060e72ca */ /* 0x000fd600000e0000 */
[----:B------:R-:W-:-:S04]  /*08c0*/  UIADD3 UR6, UP0, UR8, UR6, URZ ;  /* 0x0000000608067290 */ /* 0x000fc8000ff1e03f */
[----:B------:R-:W-:-:S04]  /*08d0*/  UIADD3.X UR14, URZ, UR14, URZ, UP0, !UPT ;  /* 0x0000000e3f0e7290 */ /* 0x000fc800087fe43f */
[----:B------:R-:W-:-:S04]  /*08e0*/  UIMAD.WIDE.U32 UR8, UR14, UR16, URZ ;  /* 0x000000100e0872a5 */ /* 0x000fc8000f8e003f */
[----:B------:R-:W-:Y:S02]  /*08f0*/  UIMAD.WIDE.U32 UR10, UP0, UR6, UR17, UR8 ;  /* 0x00000011060a72a5 */ /* 0x000fe4000f800008 */
[----:B------:R-:W-:Y:S02]  /*0900*/  UIMAD.WIDE.U32 UR8, UR6, UR16, URZ ;  /* 0x00000010060872a5 */ /* 0x000fe4000f8e003f */
[----:B------:R-:W-:Y:S02]  /*0910*/  UIADD3.X UR13, URZ, URZ, URZ, UP0, !UPT ;  /* 0x0000003f3f0d7290 */ /* 0x000fe400087fe43f */
[----:B------:R-:W-:Y:S01]  /*0920*/  UIADD3 URZ, UP0, UR9, UR10, URZ ;  /* 0x0000000a093f7290 */ /* 0x000fe2000ff1e03f */
[----:B------:R-:W-:-:S03]  /*0930*/  UMOV UR12, UR11 ;  /* 0x0000000b000c7c82 */ /* 0x000fc60008000000 */
[----:B------:R-:W-:-:S12]  /*0940*/  UIMAD.WIDE.U32.X UR8, UR14, UR17, UR12, UP0 ;  /* 0x000000110e0872a5 */ /* 0x000fd800080e040c */
.L_x_5:
[----:B------:R-:W-:Y:S01]  /*0950*/  USHF.R.U64 UR43, UR8, UR15, UR9 ;  /* 0x0000000f082b7299 */ /* 0x000fe20008001209 */
[----:B------:R-:W-:Y:S01]  /*0960*/  I2FP.F32.U32 R0, UR7 ;  /* 0x0000000700007c45 */ /* 0x000fe20008201000 */
[----:B------:R-:W-:Y:S01]  /*0970*/  USHF.R.U32.HI UR5, URZ, UR15, UR9 ;  /* 0x0000000f3f057299 */ /* 0x000fe20008011609 */
[----:B-1----:R-:W-:Y:S01]  /*0980*/  R2UR UR12, R2 ;  /* 0x00000000020c72ca */ /* 0x002fe200000e0000 */
[----:B------:R-:W-:Y:S02]  /*0990*/  UIADD3 UR6, UP0, URZ, -UR43, URZ ;  /* 0x8000002b3f067290 */ /* 0x000fe4000ff1e03f */
[----:B------:R-:W-:Y:S01]  /*09a0*/  FMUL R0, R0, UR20 ;  /* 0x0000001400007c20 */ /* 0x000fe20008400000 */
[----:B------:R-:W-:Y:S01]  /*09b0*/  ULDC.64 UR8, c[0x0][0x620] ;  /* 0x0001880000087ab9 */ /* 0x000fe20000000a00 */
[----:B------:R-:W-:Y:S01]  /*09c0*/  UIADD3.X UR5, URZ, ~UR5, URZ, UP0, !UPT ;  /* 0x800000053f057290 */ /* 0x000fe200087fe43f */
[----:B------:R-:W-:Y:S01]  /*09d0*/  UMOV UR10, UR18 ;  /* 0x00000012000a7c82 */ /* 0x000fe20008000000 */
[----:B------:R-:W-:-:S02]  /*09e0*/  UMOV UR11, UR19 ;  /* 0x00000013000b7c82 */ /* 0x000fc40008000000 */
[----:B------:R-:W-:Y:S01]  /*09f0*/  UIMAD UR5, UR5, UR8, URZ ;  /* 0x00000008050572a4 */ /* 0x000fe2000f8e023f */
[----:B------:R-:W0:Y:S01]  /*0a00*/  F2I.U32.TRUNC.NTZ R0, R0 ;  /* 0x0000000000007305 */ /* 0x000e22000020f000 */
[----:B------:R-:W-:Y:S02]  /*0a10*/  UIMAD.WIDE.U32 UR10, UR6, UR8, UR10 ;  /* 0x00000008060a72a5 */ /* 0x000fe4000f8e000a */
[----:B------:R-:W-:Y:S01]  /*0a20*/  UIMAD UR6, UR6, UR9, UR5 ;  /* 0x00000009060672a4 */ /* 0x000fe2000f8e0205 */
[----:B------:R-:W-:Y:S01]  /*0a30*/  ULDC UR21, c[0x0][0x658] ;  /* 0x0001960000157ab9 */ /* 0x000fe20000000800 */
[----:B------:R-:W-:Y:S02]  /*0a40*/  UMOV UR19, 0xffffffff ;  /* 0xffffffff00137882 */ /* 0x000fe40000000000 */
[----:B------:R-:W-:Y:S01]  /*0a50*/  UIADD3 UR6, UR11, UR6, URZ ;  /* 0x000000060b067290 */ /* 0x000fe2000fffe03f */
[----:B------:R-:W-:Y:S01]  /*0a60*/  ULDC UR15, c[0x0][0x618] ;  /* 0x00018600000f7ab9 */ /* 0x000fe20000000800 */
[----:B------:R-:W-:Y:S01]  /*0a70*/  ULDC.64 UR8, c[0x0][0x640] ;  /* 0x0001900000087ab9 */ /* 0x000fe20000000a00 */
[----:B------:R-:W-:Y:S01]  /*0a80*/  USHF.L.U32 UR11, UR19, UR21, URZ ;  /* 0x00000015130b7299 */ /* 0x000fe2000800063f */
[----:B------:R-:W-:Y:S01]  /*0a90*/  ISETP.NE.U32.AND P0, PT, RZ, UR8, PT ;  /* 0x00000008ff007c0c */ /* 0x000fe2000bf05070 */
[----:B------:R-:W-:-:S02]  /*0aa0*/  USHF.R.U64 UR19, UR10, UR15, UR6 ;  /* 0x0000000f0a137299 */ /* 0x000fc40008001206 */
[----:B------:R-:W-:Y:S01]  /*0ab0*/  USHF.R.U32.HI UR10, URZ, UR15, UR6 ;  /* 0x0000000f3f0a7299 */ /* 0x000fe20008011606 */
[----:B0-----:R-:W-:Y:S01]  /*0ac0*/  R2UR UR14, R0 ;  /* 0x00000000000e72ca */ /* 0x001fe200000e0000 */
[----:B------:R-:W-:Y:S01]  /*0ad0*/  ULDC UR17, c[0x0][0x608] ;  /* 0x0001820000117ab9 */ /* 0x000fe20000000800 */
[----:B------:R-:W-:Y:S01]  /*0ae0*/  ISETP.NE.AND.EX P0, PT, RZ, UR9, PT, P0 ;  /* 0x00000009ff007c0c */ /* 0x000fe2000bf05300 */
[----:B------:R-:W-:Y:S02]  /*0af0*/  USHF.R.U64 UR23, UR19, UR17, UR10 ;  /* 0x0000001113177299 */ /* 0x000fe4000800120a */
[----:B------:R-:W-:Y:S01]  /*0b00*/  USHF.R.U32.HI UR10, URZ, UR17, UR10 ;  /* 0x000000113f0a7299 */ /* 0x000fe2000801160a */
[----:B------:R-:W-:Y:S01]  /*0b10*/  UMOV UR16, 0x1 ;  /* 0x0000000100107882 */ /* 0x000fe20000000000 */
[----:B------:R-:W-:Y:S02]  /*0b20*/  UIADD3 UR12, -UR12, URZ, URZ ;  /* 0x0000003f0c0c7290 */ /* 0x000fe4000fffe13f */
[----:B------:R-:W-:-:S02]  /*0b30*/  USHF.R.U64 UR24, UR23, UR21, UR10 ;  /* 0x0000001517187299 */ /* 0x000fc4000800120a */
[----:B------:R-:W-:Y:S01]  /*0b40*/  USHF.L.U32 UR6, UR16, UR21, URZ ;  /* 0x0000001510067299 */ /* 0x000fe2000800063f */
[----:B------:R-:W-:Y:S01]  /*0b50*/  ULDC UR13, c[0x0][0x144] ;  /* 0x00005100000d7ab9 */ /* 0x000fe20000000800 */
[----:B------:R-:W-:Y:S01]  /*0b60*/  ULDC UR5, c[0x0][0x600] ;  /* 0x0001800000057ab9 */ /* 0x000fe20000000800 */
[----:B------:R-:W-:Y:S02]  /*0b70*/  ULOP3.LUT UR16, URZ, UR11, URZ, 0x33, !UPT ;  /* 0x0000000b3f107292 */ /* 0x000fe4000f8e333f */
[----:B------:R-:W-:Y:S02]  /*0b80*/  USHF.R.U32.HI UR11, URZ, UR21, UR10 ;  /* 0x000000153f0b7299 */ /* 0x000fe4000801160a */
[----:B------:R-:W-:Y:S02]  /*0b90*/  UIADD3 UR18, UR5, -0x1, URZ ;  /* 0xffffffff05127890 */ /* 0x000fe4000fffe03f */
[----:B------:R-:W-:Y:S02]  /*0ba0*/  UIADD3 UR20, -UR14, URZ, URZ ;  /* 0x0000003f0e147290 */ /* 0x000fe4000fffe13f */
[----:B------:R-:W-:Y:S01]  /*0bb0*/  UIMAD UR4, UR13, UR12, UR4 ;  /* 0x0000000c0d0472a4 */ /* 0x000fe2000f8e0204 */
[----:B------:R-:W-:Y:S01]  /*0bc0*/  ULDC UR25, c[0x0][0x148] ;  /* 0x0000520000197ab9 */ /* 0x000fe20000000800 */
[----:B------:R-:W-:Y:S01]  /*0bd0*/  ULDC UR21, c[0x0][0x648] ;  /* 0x0001920000157ab9 */ /* 0x000fe20000000800 */
[----:B------:R-:W-:Y:S01]  /*0be0*/  ULDC UR22, c[0x0][0x638] ;  /* 0x00018e0000167ab9 */ /* 0x000fe20000000800 */
[----:B------:R-:W-:Y:S01]  /*0bf0*/  UMOV UR10, UR24 ;  /* 0x00000018000a7c82 */ /* 0x000fe20008000000 */
[----:B------:R-:W-:Y:S07]  /*0c00*/  @!P0 BRA `(.L_x_6) ;  /* 0x0000000000308947 */ /* 0x000fee0003800000 */
[----:B------:R-:W-:Y:S02]  /*0c10*/  ULDC UR14, c[0x0][0x64c] ;  /* 0x00019300000e7ab9 */ /* 0x000fe40000000800 */
        /* <DEDUP_REMOVED lines=8> */
[----:B------:R-:W-:-:S07]  /*0ca0*/  UIMAD.WIDE.U32.X UR8, UR17, UR9, UR14, UP0 ;  /* 0x00000009110872a5 */ /* 0x000fce00080e040e */
[----:B------:R-:W-:Y:S01]  /*0cb0*/  UMOV UR10, UR8 ;  /* 0x00000008000a7c82 */ /* 0x000fe20008000000 */
[----:B------:R-:W-:-:S05]  /*0cc0*/  UMOV UR11, UR9 ;  /* 0x00000009000b7c82 */ /* 0x000fca0008000000 */
.L_x_6:
[----:B------:R-:W-:Y:S01]  /*0cd0*/  UISETP.NE.AND UP0, UPT, UR46, URZ, UPT ;  /* 0x0000003f2e00728c */ /* 0x000fe2000bf05270 */
[----:B------:R-:W-:Y:S01]  /*0ce0*/  MOV R0, 0x1 ;  /* 0x0000000100007802 */ /* 0x000fe20000000f00 */
[----:B------:R-:W-:Y:S02]  /*0cf0*/  USHF.R.U64 UR8, UR10, UR21, UR11 ;  /* 0x000000150a087299 */ /* 0x000fe4000800120b */
[----:B------:R-:W-:Y:S02]  /*0d00*/  ULOP3.LUT UR16, UR23, UR16, URZ, 0xc0, !UPT ;  /* 0x0000001017107292 */ /* 0x000fe4000f8ec03f */
[----:B------:R-:W-:Y:S02]  /*0d10*/  ULOP3.LUT UR18, UR19, UR18, URZ, 0xc0, !UPT ;  /* 0x0000001213127292 */ /* 0x000fe4000f8ec03f */
[----:B------:R-:W-:-:S03]  /*0d20*/  UIMAD UR16, UR6, UR8, UR16 ;  /* 0x00000008061072a4 */ /* 0x000fc6000f8e0210 */
[----:B------:R-:W-:Y:S02]  /*0d30*/  @UP0 UIMAD UR4, UR25, UR20, UR7 ;  /* 0x00000014190402a4 */ /* 0x000fe4000f8e0207 */
[----:B------:R-:W-:-:S04]  /*0d40*/  UIADD3 UR7, -UR8, URZ, URZ ;  /* 0x0000003f08077290 */ /* 0x000fc8000fffe13f */
[----:B------:R-:W-:-:S03]  /*0d50*/  UIMAD UR6, UR7, UR22, UR24 ;  /* 0x00000016070672a4 */ /* 0x000fc6000f8e0218 */
[----:B------:R-:W-:Y:S01]  /*0d60*/  ULDC UR7, c[0x0][0x610] ;  /* 0x0001840000077ab9 */ /* 0x000fe20000000800 */
[----:B------:R-:W-:Y:S02]  /*0d70*/  UIMAD UR6, UR6, UR5, UR18 ;  /* 0x00000005060672a4 */ /* 0x000fe4000f8e0212 */
[----:B------:R-:W-:-:S04]  /*0d80*/  UIMAD UR4, UR16, UR7, UR4 ;  /* 0x00000007100472a4 */ /* 0x000fc8000f8e0204 */
[----:B------:R-:W-:Y:S02]  /*0d90*/  USEL UR42, UR6, UR4, !UP0 ;  /* 0x00000004062a7287 */ /* 0x000fe4000c000000 */
[----:B------:R-:W-:-:S12]  /*0da0*/  USEL UR41, UR4, UR6, !UP0 ;  /* 0x0000000604297287 */ /* 0x000fd8000c000000 */
.L_x_4:
[----:B------:R-:W-:-:S08]  /*0db0*/  NOP ;  /* 0x0000000000007918 */ /* 0x000fd00000000000 */
[----:B------:R-:W0:Y:S02]  /*0dc0*/  USETMAXREG.TRY_ALLOC.CTAPOOL UP0, 0xf0 ;  /* 0x000000f0000079c8 */ /* 0x000e240008000600 */
[----:B0-----:R-:W-:-:S13]  /*0dd0*/  PLOP3.LUT P0, PT, PT, PT, UP0, 0x80, 0x0 ;  /* 0x000000000000781c */ /* 0x001fda0003f0f008 */
[----:B------:R-:W-:Y:S05]  /*0de0*/  @!P0 BRA `(.L_x_4) ;  /* 0xfffffffc00f08947 */ /* 0x000fea000383ffff */
[----:B------:R-:W-:Y:S01]  /*0df0*/  ULDC.64 UR4, c[0x0][0x598] ;  /* 0x0001660000047ab9 */ /* 0x000fe20000000a00 */
[----:B------:R-:W-:Y:S01]  /*0e00*/  ULDC.64 UR36, c[0x0][0x208] ;  /* 0x0000820000247ab9 */ /* 0x000fe20000000a00 */
[----:B------:R-:W-:-:S04]  /*0e10*/  ISETP.NE.U32.AND P0, PT, RZ, UR4, PT ;  /* 0x00000004ff007c0c */ /* 0x000fc8000bf05070 */
[----:B------:R-:W-:-:S13]  /*0e20*/  ISETP.NE.AND.EX P0, PT, RZ, UR5, PT, P0 ;  /* 0x00000005ff007c0c */ /* 0x000fda000bf05300 */
[----:B------:R-:W-:Y:S05]  /*0e30*/  @!P0 BRA `(.L_x_7) ;  /* 0x00000000001c8947 */ /* 0x000fea0003800000 */
[----:B------:R-:W0:Y:S02]  /*0e40*/  LDC.64 R2, c[0x0][0x598] ;  /* 0x00016600ff027b82 */ /* 0x000e240000000a00 */
[----:B0-----:R-:W2:Y:S02]  /*0e50*/  LDG.E.64 R2, desc[UR36][R2.64] ;  /* 0x0000002402027981 */ /* 0x001ea4000c1e1b00 */
[----:B--2---:R-:W-:-:S04]  /*0e60*/  ISETP.NE.U32.AND P0, PT, R2, RZ, PT ;  /* 0x000000ff0200720c */ /* 0x004fc80003f05070 */
[----:B------:R-:W-:-:S13]  /*0e70*/  ISETP.NE.AND.EX P0, PT, R3, RZ, PT, P0 ;  /* 0x000000ff0300720c */ /* 0x000fda0003f05300 */
[----:B------:R-:W-:Y:S05]  /*0e80*/  @!P0 BRA `(.L_x_7) ;  /* 0x0000000000088947 */ /* 0x000fea0003800000 */
[----:B------:R0:W5:Y:S01]  /*0e90*/  LD.E R17, desc[UR36][R2.64] ;  /* 0x0000002402117980 */ /* 0x000162000c101900 */
[----:B------:R-:W-:Y:S05]  /*0ea0*/  BRA `(.L_x_8) ;  /* 0x0000000000247947 */ /* 0x000fea0003800000 */
.L_x_7:
[----:B------:R-:W-:Y:S02]  /*0eb0*/  ULDC.64 UR4, c[0x0][0x588] ;  /* 0x0001620000047ab9 */ /* 0x000fe40000000a00 */
[----:B------:R-:W-:-:S04]  /*0ec0*/  ISETP.NE.U32.AND P0, PT, RZ, UR4, PT ;  /* 0x00000004ff007c0c */ /* 0x000fc8000bf05070 */
[----:B------:R-:W-:-:S13]  /*0ed0*/  ISETP.NE.AND.EX P0, PT, RZ, UR5, PT, P0 ;  /* 0x00000005ff007c0c */ /* 0x000fda000bf05300 */
[----:B------:R-:W-:Y:S05]  /*0ee0*/  @!P0 BRA `(.L_x_9) ;  /* 0x00000000000c8947 */ /* 0x000fea0003800000 */
[----:B------:R-:W0:Y:S02]  /*0ef0*/  LDC.64 R2, c[0x0][0x588] ;  /* 0x00016200ff027b82 */ /* 0x000e240000000a00 */
[----:B0-----:R1:W5:Y:S01]  /*0f00*/  LDG.E R17, desc[UR36][R2.64] ;  /* 0x0000002402117981 */ /* 0x001362000c1e1900 */
[----:B------:R-:W-:Y:S05]  /*0f10*/  BRA `(.L_x_8) ;  /* 0x0000000000087947 */ /* 0x000fea0003800000 */
.L_x_9:
[----:B------:R-:W-:Y:S02]  /*0f20*/  ULDC UR4, c[0x0][0x580] ;  /* 0x0001600000047ab9 */ /* 0x000fe40000000800 */
[----:B------:R-:W-:-:S07]  /*0f30*/  IMAD.U32 R17, RZ, RZ, UR4 ;  /* 0x00000004ff117e24 */ /* 0x000fce000f8e00ff */
.L_x_8:
[----:B------:R-:W-:Y:S02]  /*0f40*/  ULDC.64 UR4, c[0x0][0x5a0] ;  /* 0x0001680000047ab9 */ /* 0x000fe40000000a00 */
[----:B------:R-:W-:-:S04]  /*0f50*/  ISETP.NE.U32.AND P0, PT, RZ, UR4, PT ;  /* 0x00000004ff007c0c */ /* 0x000fc8000bf05070 */
[----:B------:R-:W-:-:S13]  /*0f60*/  ISETP.NE.AND.EX P0, PT, RZ, UR5, PT, P0 ;  /* 0x00000005ff007c0c */ /* 0x000fda000bf05300 */
[----:B------:R-:W-:Y:S05]  /*0f70*/  @!P0 BRA `(.L_x_10) ;  /* 0x00000000001c8947 */ /* 0x000fea0003800000 */
[----:B01----:R-:W0:Y:S02]  /*0f80*/  LDC.64 R2, c[0x0][0x5a0] ;  /* 0x00016800ff027b82 */ /* 0x003e240000000a00 */
[----:B0-----:R-:W2:Y:S02]  /*0f90*/  LDG.E.64 R2, desc[UR36][R2.64] ;  /* 0x0000002402027981 */ /* 0x001ea4000c1e1b00 */
[----:B--2---:R-:W-:-:S04]  /*0fa0*/  ISETP.NE.U32.AND P0, PT, R2, RZ, PT ;  /* 0x000000ff0200720c */ /* 0x004fc80003f05070 */
[----:B------:R-:W-:-:S13]  /*0fb0*/  ISETP.NE.AND.EX P0, PT, R3, RZ, PT, P0 ;  /* 0x000000ff0300720c */ /* 0x000fda0003f05300 */
[----:B------:R-:W-:Y:S05]  /*0fc0*/  @!P0 BRA `(.L_x_10) ;  /* 0x0000000000088947 */ /* 0x000fea0003800000 */
[----:B------:R0:W5:Y:S01]  /*0fd0*/  LD.E R18, desc[UR36][R2.64] ;  /* 0x0000002402127980 */ /* 0x000162000c101900 */
[----:B------:R-:W-:Y:S05]  /*0fe0*/  BRA `(.L_x_11) ;  /* 0x0000000000247947 */ /* 0x000fea0003800000 */
.L_x_10:
[----:B------:R-:W-:Y:S02]  /*0ff0*/  ULDC.64 UR4, c[0x0][0x590] ;  /* 0x0001640000047ab9 */ /* 0x000fe40000000a00 */
[----:B------:R-:W-:-:S04]  /*1000*/  ISETP.NE.U32.AND P0, PT, RZ, UR4, PT ;  /* 0x00000004ff007c0c */ /* 0x000fc8000bf05070 */
[----:B------:R-:W-:-:S13]  /*1010*/  ISETP.NE.AND.EX P0, PT, RZ, UR5, PT, P0 ;  /* 0x00000005ff007c0c */ /* 0x000fda000bf05300 */
[----:B------:R-:W-:Y:S05]  /*1020*/  @!P0 BRA `(.L_x_12) ;  /* 0x00000000000c8947 */ /* 0x000fea0003800000 */
[----:B------:R-:W2:Y:S02]  /*1030*/  LDC.64 R18, c[0x0][0x590] ;  /* 0x00016400ff127b82 */ /* 0x000ea40000000a00 */
[----:B--2---:R2:W5:Y:S01]  /*1040*/  LDG.E R18, desc[UR36][R18.64] ;  /* 0x0000002412127981 */ /* 0x004562000c1e1900 */
[----:B------:R-:W-:Y:S05]  /*1050*/  BRA `(.L_x_11) ;  /* 0x0000000000087947 */ /* 0x000fea0003800000 */
.L_x_12:
[----:B------:R-:W-:Y:S02]  /*1060*/  ULDC UR4, c[0x0][0x584] ;  /* 0x0001610000047ab9 */ /* 0x000fe40000000800 */
[----:B------:R-:W-:-:S07]  /*1070*/  IMAD.U32 R18, RZ, RZ, UR4 ;  /* 0x00000004ff127e24 */ /* 0x000fce000f8e00ff */
.L_x_11:
[----:B------:R-:W-:-:S13]  /*1080*/  LOP3.LUT P0, RZ, R0, 0xff, RZ, 0xc0, !PT ;  /* 0x000000ff00ff7812 */ /* 0x000fda000780c0ff */
[----:B------:R-:W-:Y:S05]  /*1090*/  @!P0 EXIT ;  /* 0x000000000000894d */ /* 0x000fea0003800000 */
[----:B------:R-:W-:Y:S01]  /*10a0*/  ULDC UR4, c[0x0][0x28c] ;  /* 0x0000a30000047ab9 */ /* 0x000fe20000000800 */
[----:B------:R-:W-:Y:S01]  /*10b0*/  UMOV UR38, URZ ;  /* 0x0000003f00267c82 */ /* 0x000fe20008000000 */
[----:B------:R-:W-:Y:S01]  /*10c0*/  UIADD3 UR4, UR4, 0x3f, URZ ;  /* 0x0000003f04047890 */ /* 0x000fe2000fffe03f */
[----:B------:R-:W-:-:S03]  /*10d0*/  UMOV UR39, URZ ;  /* 0x0000003f00277c82 */ /* 0x000fc60008000000 */
[----:B------:R-:W-:-:S04]  /*10e0*/  USHF.R.S32.HI UR5, URZ, 0x1f, UR4 ;  /* 0x0000001f3f057899 */ /* 0x000fc80008011404 */
[----:B------:R-:W-:-:S04]  /*10f0*/  ULEA.HI UR5, UR5, UR4, URZ, 0x6 ;  /* 0x0000000405057291 */ /* 0x000fc8000f8f303f */
[----:B------:R-:W-:-:S12]  /*1100*/  USHF.R.S32.HI UR44, URZ, 0x6, UR5 ;  /* 0x000000063f2c7899 */ /* 0x000fd80008011405 */
.L_x_546:
[----:B------:R-:W3:Y:S01]  /*1110*/  S2R R0, SR_TID.X ;  /* 0x0000000000007919 */ /* 0x000ee20000002100 */
[----:B----4-:R-:W4:Y:S01]  /*1120*/  S2UR UR7, SR_CgaCtaId ;  /* 0x00000000000779c3 */ /* 0x010f220000008800 */
[----:B------:R-:W-:Y:S02]  /*1130*/  UMOV UR6, 0x400 ;  /* 0x0000040000067882 */ /* 0x000fe40000000000 */
[----:B----4-:R-:W-:Y:S01]  /*1140*/  ULEA UR6, UR7, UR6, 0x18 ;  /* 0x0000000607067291 */ /* 0x010fe2000f8ec03f */
[----:B---3--:R-:W-:-:S04]  /*1150*/  LOP3.LUT R0, R0, 0x80, RZ, 0xc0, !PT ;  /* 0x0000008000007812 */ /* 0x008fc800078ec0ff */
[----:B------:R-:W-:-:S06]  /*1160*/  SHF.R.U32.HI R0, RZ, 0x7, R0 ;  /* 0x00000007ff007819 */ /* 0x000fcc0000011600 */
[----:B------:R-:W3:Y:S02]  /*1170*/  SHFL.IDX PT, R0, R0, RZ, 0x1f ;  /* 0x00001fff00007589 */ /* 0x000ee400000e0000 */
[----:B---3--:R-:W-:-:S13]  /*1180*/  R2UR UR4, R0 ;  /* 0x00000000000472ca */ /* 0x008fda00000e0000 */
[----:B------:R-:W-:-:S04]  /*1190*/  ULEA.HI UR5, UR4, UR4, URZ, 0x1 ;  /* 0x0000000404057291 */ /* 0x000fc8000f8f083f */
[----:B------:R-:W-:-:S04]  /*11a0*/  ULOP3.LUT UR5, UR5, 0xffffe, URZ, 0xc0, !UPT ;  /* 0x000ffffe05057892 */ /* 0x000fc8000f8ec03f */
[----:B------:R-:W-:-:S03]  /*11b0*/  UIADD3 UR5, UR4, -UR5, URZ ;  /* 0x8000000504057290 */ /* 0x000fc6000fffe03f */
[----:B------:R-:W-:Y:S01]  /*11c0*/  ULDC UR4, c[0x0][0x28c] ;  /* 0x0000a30000047ab9 */ /* 0x000fe20000000800 */
[----:B------:R-:W-:Y:S01]  /*11d0*/  ULEA UR5, UR5, UR6, 0xc ;  /* 0x0000000605057291 */ /* 0x000fe2000f8e603f */
[----:B------:R-:W-:-:S03]  /*11e0*/  ISETP.LT.AND P0, PT, RZ, UR4, PT ;  /* 0x00000004ff007c0c */ /* 0x000fc6000bf01270 */
[----:B------:R-:W-:-:S04]  /*11f0*/  UIADD3 UR5, UR5, 0x100, URZ ;  /* 0x0000010005057890 */ /* 0x000fc8000fffe03f */
[----:B------:R-:W-:-:S04]  /*1200*/  USHF.R.U32.HI UR5, URZ, 0x4, UR5 ;  /* 0x000000043f057899 */ /* 0x000fc80008011605 */
[----:B------:R-:W-:-:S04]  /*1210*/  ULOP3.LUT UR5, UR5, 0x3fff, URZ, 0xc0, !UPT ;  /* 0x00003fff05057892 */ /* 0x000fc8000f8ec03f */
[----:B------:R-:W-:Y:S01]  /*1220*/  ULOP3.LUT UR45, UR5, 0x10000, URZ, 0xfc, !UPT ;  /* 0x00010000052d7892 */ /* 0x000fe2000f8efc3f */
[----:B------:R-:W-:Y:S11]  /*1230*/  @P0 BRA `(.L_x_13) ;  /* 0x0000000000400947 */ /* 0x000ff60003800000 */
[----:B------:R-:W-:Y:S01]  /*1240*/  MOV R0, 0x0 ;  /* 0x0000000000007802 */ /* 0x000fe20000000f00 */
[----:B------:R-:W-:Y:S01]  /*1250*/  ULDC.64 UR4, c[0x4][0x68] ;  /* 0x01001a0000047ab9 */ /* 0x000fe20000000a00 */
[----:B------:R-:W-:Y:S01]  /*1260*/  ULDC.64 UR6, c[0x4][0x8] ;  /* 0x0100020000067ab9 */ /* 0x000fe20000000a00 */
[----:B------:R-:W-:Y:S01]  /*1270*/  IMAD.U32 R4, RZ, RZ, UR4 ;  /* 0x00000004ff047e24 */ /* 0x000fe2000f8e00ff */
[----:B01----:R0:W1:Y:S01]  /*1280*/  LDC.64 R2, c[0x4][R0] ;  /* 0x0100000000027b82 */ /* 0x0030620000000a00 */
[----:B------:R-:W-:Y:S01]  /*1290*/  MOV R5, UR5 ;  /* 0x0000000500057c02 */ /* 0x000fe20008000f00 */
[----:B------:R-:W-:Y:S01]  /*12a0*/  ULDC.64 UR4, c[0x4][0x70] ;  /* 0x01001c0000047ab9 */ /* 0x000fe20000000a00 */
[----:B------:R-:W-:Y:S01]  /*12b0*/  IMAD.U32 R10, RZ, RZ, UR6 ;  /* 0x00000006ff0a7e24 */ /* 0x000fe2000f8e00ff */
[----:B------:R-:W-:Y:S01]  /*12c0*/  MOV R11, UR7 ;  /* 0x00000007000b7c02 */ /* 0x000fe20008000f00 */
[----:B------:R-:W-:Y:S02]  /*12d0*/  IMAD.U32 R6, RZ, RZ, UR4 ;  /* 0x00000004ff067e24 */ /* 0x000fe4000f8e00ff */
[----:B------:R-:W-:-:S02]  /*12e0*/  IMAD.U32 R7, RZ, RZ, UR5 ;  /* 0x00000005ff077e24 */ /* 0x000fc4000f8e00ff */
[----:B------:R-:W-:Y:S02]  /*12f0*/  IMAD.MOV.U32 R8, RZ, RZ, 0x1e1 ;  /* 0x000001e1ff087424 */ /* 0x000fe400078e00ff */
[----:B------:R-:W-:Y:S02]  /*1300*/  IMAD.MOV.U32 R12, RZ, RZ, 0x1 ;  /* 0x00000001ff0c7424 */ /* 0x000fe400078e00ff */
[----:B0-----:R-:W-:-:S07]  /*1310*/  IMAD.MOV.U32 R13, RZ, RZ, RZ ;  /* 0x000000ffff0d7224 */ /* 0x001fce00078e00ff */
[----:B------:R-:W-:-:S07]  /*1320*/  LEPC R20, `(.L_x_13) ;  /* 0x000000001014794e */ /* 0x000fce0000000000 */
[----:B-12--5:R-:W-:Y:S05]  /*1330*/  CALL.ABS.NOINC R2 ;  /* 0x0000000002007343 */ /* 0x026fea0003c00000 */
.L_x_13:
[----:B------:R-:W-:-:S06]  /*1340*/  ULOP3.LUT UR4, UR40, 0x1, URZ, 0xfc, !UPT ;  /* 0x0000000128047892 */ /* 0x000fcc000f8efc3f */
[----:B------:R-:W-:-:S04]  /*1350*/  MOV R0, UR4 ;  /* 0x0000000400007c02 */ /* 0x000fc80008000f00 */
[----:B------:R-:W-:-:S13]  /*1360*/  ISETP.NE.AND P0, PT, R0, 0x3, PT ;  /* 0x000000030000780c */ /* 0x000fda0003f05270 */
[----:B------:R-:W-:Y:S05]  /*1370*/  @!P0 BRA `(.L_x_14) ;  /* 0x0000000000048947 */ /* 0x000fea0003800000 */
[----:B------:R-:W-:Y:S01]  /*1380*/  BPT.TRAP 0x1 ;  /* 0x000000040000795c */ /* 0x000fe20000300000 */
.L_x_14:
[----:B------:R-:W3:Y:S01]  /*1390*/  S2UR UR5, SR_CgaCtaId ;  /* 0x00000000000579c3 */ /* 0x000ee20000008800 */
[----:B------:R-:W-:Y:S01]  /*13a0*/  UMOV UR4, 0x400 ;  /* 0x0000040000047882 */ /* 0x000fe20000000000 */
[----:B01----:R-:W-:Y:S02]  /*13b0*/  IMAD.U32 R3, RZ, RZ, UR39 ;  /* 0x00000027ff037e24 */ /* 0x003fe4000f8e00ff */
[----:B------:R-:W-:-:S05]  /*13c0*/  IMAD.U32 R2, RZ, RZ, UR38 ;  /* 0x00000026ff027e24 */ /* 0x000fca000f8e00ff */
[----:B------:R-:W-:Y:S01]  /*13d0*/  SHF.L.U32 R2, R2, 0x1f, RZ ;  /* 0x0000001f02027819 */ /* 0x000fe200000006ff */
[----:B---3--:R-:W-:-:S06]  /*13e0*/  ULEA UR4, UR5, UR4, 0x18 ;  /* 0x0000000405047291 */ /* 0x008fcc000f8ec03f */
[----:B------:R-:W-:-:S05]  /*13f0*/  IMAD.U32 R0, RZ, RZ, UR4 ;  /* 0x00000004ff007e24 */ /* 0x000fca000f8e00ff */
[----:B------:R-:W-:-:S04]  /*1400*/  LEA R3, R3, R0, 0x3 ;  /* 0x0000000003037211 */ /* 0x000fc800078e18ff */
[----:B------:R0:W1:Y:S01]  /*1410*/  SYNCS.PHASECHK.TRANS64.TRYWAIT P1, [R3+URZ], R2 ;  /* 0x00000002030075a7 */ /* 0x000062000802017f */
[----:B------:R-:W-:Y:S05]  /*1420*/  @!P0 BRA `(.L_x_15) ;  /* 0x0000000000048947 */ /* 0x000fea0003800000 */
[----:B------:R-:W-:Y:S01]  /*1430*/  BPT.TRAP 0x1 ;  /* 0x000000040000795c */ /* 0x000fe20000300000 */
.L_x_15:
[----:B-1----:R-:W-:Y:S05]  /*1440*/  @P1 BRA `(.L_x_16) ;  /* 0x0000000000081947 */ /* 0x002fea0003800000 */
[----:B------:R-:W1:Y:S02]  /*1450*/  SYNCS.PHASECHK.TRANS64.TRYWAIT P1, [R3+URZ], R2 ;  /* 0x00000002030075a7 */ /* 0x000e64000802017f */
[----:B-1----:R-:W-:Y:S05]  /*1460*/  @!P1 BRA `(.L_x_17) ;  /* 0x0000012c00749947 */ /* 0x002fea0003800000 */
.L_x_16:
[----:B------:R-:W-:-:S04]  /*1470*/  UISETP.LT.AND UP0, UPT, UR44, 0x1, UPT ;  /* 0x000000012c00788c */ /* 0x000fc8000bf01270 */
[----:B------:R-:W-:-:S06]  /*1480*/  USEL UR4, UR44, 0x1, UP0 ;  /* 0x000000012c047887 */ /* 0x000fcc0008000000 */
[----:B01----:R-:W-:Y:S01]  /*1490*/  IMAD.U32 R3, RZ, RZ, UR4 ;  /* 0x00000004ff037e24 */ /* 0x003fe2000f8e00ff */
[----:B------:R-:W-:Y:S05]  /*14a0*/  WARPSYNC.ALL ;  /* 0x0000000000007948 */ /* 0x000fea0003800000 */
[----:B------:R-:W-:-:S04]  /*14b0*/  IADD3 R3, -R3, UR44, RZ ;  /* 0x0000002c03037c10 */ /* 0x000fc8000fffe1ff */
[----:B------:R-:W-:Y:S02]  /*14c0*/  ISETP.GE.AND P1, PT, R3, 0x1, PT ;  /* 0x000000010300780c */ /* 0x000fe40003f26270 */
[----:B------:R-:W-:Y:S01]  /*14d0*/  R2UR UR4, R0 ;  /* 0x00000000000472ca */ /* 0x000fe200000e0000 */
[----:B------:R-:W-:Y:S01]  /*14e0*/  ULEA UR9, UR39, UR45, 0xa ;  /* 0x0000002d27097291 */ /* 0x000fe2000f8e503f */
[----:B------:R-:W-:Y:S01]  /*14f0*/  WARPGROUP.ARRIVE ;  /* 0x00000000000079c5 */ /* 0x000fe20000000000 */
[----:B------:R-:W-:Y:S01]  /*1500*/  UMOV UR5, 0x80000020 ;  /* 0x8000002000057882 */ /* 0x000fe20000000000 */
[----:B------:R-:W-:-:S09]  /*1510*/  UMOV UR7, 0x80000020 ;  /* 0x8000002000077882 */ /* 0x000fd20000000000 */
[----:B------:R-:W-:-:S04]  /*1520*/  UIADD3 UR4, UR4, 0x10100, URZ ;  /* 0x0001010004047890 */ /* 0x000fc8000fffe03f */
[----:B------:R-:W-:-:S04]  /*1530*/  USHF.R.U32.HI UR4, URZ, 0x4, UR4 ;  /* 0x000000043f047899 */ /* 0x000fc80008011604 */
[----:B------:R-:W-:-:S04]  /*1540*/  ULOP3.LUT UR4, UR4, 0x3fff, URZ, 0xc0, !UPT ;  /* 0x00003fff04047892 */ /* 0x000fc8000f8ec03f */
[----:B------:R-:W-:-:S03]  /*1550*/  ULOP3.LUT UR8, UR4, 0x10000, URZ, 0xfc, !UPT ;  /* 0x0001000004087892 */ /* 0x000fc6000f8efc3f */
[----:B------:R-:W-:Y:S01]  /*1560*/  UMOV UR4, UR9 ;  /* 0x0000000900047c82 */ /* 0x000fe20008000000 */
[----:B------:R-:W-:-:S07]  /*1570*/  ULEA UR10, UR39, UR8, 0xa ;  /* 0x00000008270a7291 */ /* 0x000fce000f8e503f */
[----:B------:R-:W-:Y:S02]  /*1580*/  UMOV UR6, UR10 ;  /* 0x0000000a00067c82 */ /* 0x000fe40008000000 */
[----:B------:R-:W-:Y:S01]  /*1590*/  IGMMA.64x256x32.S8.S8 R24, gdesc[UR4], RZ, !UPT, gsb0 ;  /* 0x06600000041879f1 */ /* 0x000fe2000c0410ff */
[----:B------:R-:W-:Y:S01]  /*15a0*/  UIADD3 UR4, UR9, 0x200, URZ ;  /* 0x0000020009047890 */ /* 0x000fe2000fffe03f */
[----:B------:R-:W-:Y:S01]  /*15b0*/  UMOV UR5, 0x80000020 ;  /* 0x8000002000057882 */ /* 0x000fe20000000000 */
[----:B------:R-:W-:Y:S02]  /*15c0*/  WARPGROUP.DEPBAR.LE gsb0, 0x0 ;  /* 0x00008000000079c5 */ /* 0x000fe40000010000 */
[----:B------:R-:W-:Y:S01]  /*15d0*/  STL.64 [R1], R24 ;  /* 0x0000001801007387 */ /* 0x000fe20000100a00 */
[----:B------:R-:W-:Y:S01]  /*15e0*/  IMAD.MOV.U32 R235, RZ, RZ, R50 ;  /* 0x000000ffffeb7224 */ /* 0x000fe200078e0032 */
[----:B------:R-:W-:Y:S01]  /*15f0*/  MOV R233, R52 ;  /* 0x0000003400e97202 */ /* 0x000fe20000000f00 */
[----:B------:R-:W-:Y:S01]  /*1600*/  IMAD.MOV.U32 R234, RZ, RZ, R51 ;  /* 0x000000ffffea7224 */ /* 0x000fe200078e0033 */
[----:B------:R-:W-:Y:S01]  /*1610*/  STL.64 [R1+0x8], R26 ;  /* 0x0000081a01007387 */ /* 0x000fe20000100a00 */
        /* <DEDUP_REMOVED lines=69> */
[----:B------:R0:W-:Y:S01]  /*1a70*/  STL.64 [R1+0x60], R48 ;  /* 0x0000603001007387 */ /* 0x0001e20000100a00 */
[----:B------:R-:W-:-:S02]  /*1a80*/  IMAD.MOV.U32 R183, RZ, RZ, R99 ;  /* 0x000000ffffb77224 */ /* 0x000fc400078e0063 */
[----:B------:R-:W-:Y:S02]  /*1a90*/  IMAD.MOV.U32 R185, RZ, RZ, R101 ;  /* 0x000000ffffb97224 */ /* 0x000fe400078e0065 */
[----:B------:R-:W-:Y:S02]  /*1aa0*/  IMAD.MOV.U32 R186, RZ, RZ, R102 ;  /* 0x000000ffffba7224 */ /* 0x000fe400078e0066 */
[----:B------:R-:W-:Y:S02]  /*1ab0*/  IMAD.MOV.U32 R187, RZ, RZ, R103 ;  /* 0x000000ffffbb7224 */ /* 0x000fe400078e0067 */
[----:B------:R-:W-:Y:S02]  /*1ac0*/  IMAD.MOV.U32 R189, RZ, RZ, R105 ;  /* 0x000000ffffbd7224 */ /* 0x000fe400078e0069 */
[----:B------:R-:W-:Y:S02]  /*1ad0*/  IMAD.MOV.U32 R190, RZ, RZ, R106 ;  /* 0x000000ffffbe7224 */ /* 0x000fe400078e006a */
        /* <DEDUP_REMOVED lines=23> */
[----:B--2---:R-:W-:Y:S02]  /*1c50*/  IMAD.MOV.U32 R19, RZ, RZ, R138 ;  /* 0x000000ffff137224 */ /* 0x004fe400078e008a */
        /* <DEDUP_REMOVED lines=10> */
[----:B0-----:R-:W-:-:S06]  /*1d00*/  WARPGROUP.ARRIVE ;  /* 0x00000000000079c5 */ /* 0x001fcc0000000000 */
[----:B------:R-:W-:Y:S03]  /*1d10*/  IGMMA.64x256x32.S8.S8 R24, gdesc[UR4], RZ, !UPT, gsb0 ;  /* 0x06600000041879f1 */ /* 0x000fe6000c0410ff */
[----:B------:R-:W-:Y:S02]  /*1d20*/  WARPGROUP.DEPBAR.LE gsb0, 0x0 ;  /* 0x00008000000079c5 */ /* 0x000fe40000010000 */
[----:B------:R-:W-:Y:S04]  /*1d30*/  STL.64 [R1+0x2b0], R150 ;  /* 0x0002b09601007387 */ /* 0x000fe80000100a00 */
        /* <DEDUP_REMOVED lines=20> */
[----:B------:R0:W-:Y:S04]  /*1e80*/  STL.64 [R1+0x208], R108 ;  /* 0x0002086c01007387 */ /* 0x0001e80000100a00 */
[----:B0-----:R-:W2:Y:S04]  /*1e90*/  LDL.LU R108, [R1] ;  /* 0x00000000016c7983 */ /* 0x001ea80000300800 */
[----:B------:R-:W2:Y:S04]  /*1ea0*/  LDL.LU R109, [R1+0x4] ;  /* 0x00000400016d7983 */ /* 0x000ea80000300800 */
        /* <DEDUP_REMOVED lines=23> */
[----:B------:R-:W2:Y:S01]  /*2020*/  LDL.LU R133, [R1+0x64] ;  /* 0x0000640001857983 */ /* 0x000ea20000300800 */
        /* <DEDUP_REMOVED lines=14> */
[----:B------:R-:W-:Y:S01]  /*2110*/  UIADD3 UR4, UR9, 0x2, URZ ;  /* 0x0000000209047890 */ /* 0x000fe2000fffe03f */
[----:B------:R-:W-:Y:S01]  /*2120*/  IMAD.MOV.U32 R144, RZ, RZ, R225 ;  /* 0x000000ffff907224 */ /* 0x000fe200078e00e1 */
[----:B------:R-:W-:Y:S01]  /*2130*/  UIADD3 UR6, UR10, 0x2, URZ ;  /* 0x000000020a067890 */ /* 0x000fe2000fffe03f */
[----:B------:R-:W-:Y:S01]  /*2140*/  IMAD.MOV.U32 R145, RZ, RZ, R224 ;  /* 0x000000ffff917224 */ /* 0x000fe200078e00e0 */
[----:B------:R-:W-:Y:S01]  /*2150*/  MOV R224, R14 ;  /* 0x0000000e00e07202 */ /* 0x000fe20000000f00 */
[----:B------:R-:W-:Y:S01]  /*2160*/  IMAD.MOV.U32 R147, RZ, RZ, R222 ;  /* 0x000000ffff937224 */ /* 0x000fe200078e00de */
[----:B------:R-:W-:Y:S01]  /*2170*/  UMOV UR5, 0x80000020 ;  /* 0x8000002000057882 */ /* 0x000fe20000000000 */
[----:B------:R-:W-:Y:S01]  /*2180*/  IMAD.MOV.U32 R148, RZ, RZ, R221 ;  /* 0x000000ffff947224 */ /* 0x000fe200078e00dd */
[----:B------:R-:W-:Y:S01]  /*2190*/  UMOV UR7, 0x80000020 ;  /* 0x8000002000077882 */ /* 0x000fe20000000000 */
[----:B------:R-:W-:Y:S01]  /*21a0*/  IMAD.MOV.U32 R149, RZ, RZ, R220 ;  /* 0x000000ffff957224 */ /* 0x000fe200078e00dc */
[----:B------:R-:W-:Y:S01]  /*21b0*/  MOV R220, R21 ;  /* 0x0000001500dc7202 */ /* 0x000fe20000000f00 */
        /* <DEDUP_REMOVED lines=14> */
[----:B------:R-:W-:-:S06]  /*22a0*/  IMAD.MOV.U32 R235, RZ, RZ, R2 ;  /* 0x000000ffffeb7224 */ /* 0x000fcc00078e0002 */
[----:B--2---:R-:W-:-:S06]  /*22b0*/  WARPGROUP.ARRIVE ;  /* 0x00000000000079c5 */ /* 0x004fcc0000000000 */
[----:B------:R-:W-:Y:S03]  /*22c0*/  IGMMA.64x256x32.S8.S8 R108, gdesc[UR4], R108, gsb0 ;  /* 0x06600000046c79f1 */ /* 0x000fe6000804106c */
[----:B------:R-:W-:Y:S02]  /*22d0*/  WARPGROUP.DEPBAR.LE gsb0, 0x0 ;  /* 0x00008000000079c5 */ /* 0x000fe40000010000 */
[----:B------:R-:W-:Y:S04]  /*22e0*/  STL.64 [R1], R108 ;  /* 0x0000006c01007387 */ /* 0x000fe80000100a00 */
        /* <DEDUP_REMOVED lines=63> */
[----:B0-----:R-:W2:Y:S04]  /*26e0*/  LDL.LU.64 R150, [R1+0x2b0] ;  /* 0x0002b00001967983 */ /* 0x001ea80000300a00 */
[----:B------:R-:W2:Y:S04]  /*26f0*/  LDL.LU.64 R148, [R1+0x2a8] ;  /* 0x0002a80001947983 */ /* 0x000ea80000300a00 */
        /* <DEDUP_REMOVED lines=19> */
[----:B------:R-:W2:Y:S01]  /*2830*/  LDL.LU.64 R108, [R1+0x208] ;  /* 0x00020800016c7983 */ /* 0x000ea20000300a00 */
[----:B------:R-:W-:Y:S01]  /*2840*/  UIADD3 UR4, UR9, 0x202, URZ ;  /* 0x0000020209047890 */ /* 0x000fe2000fffe03f */
[----:B------:R-:W-:Y:S01]  /*2850*/  UMOV UR5, 0x80000020 ;  /* 0x8000002000057882 */ /* 0x000fe20000000000 */
[----:B--2---:R-:W-:-:S07]  /*2860*/  WARPGROUP.ARRIVE ;  /* 0x00000000000079c5 */ /* 0x004fce0000000000 */
[----:B------:R-:W-:Y:S03]  /*2870*/  IGMMA.64x256x32.S8.S8 R24, gdesc[UR4], R24, gsb0 ;  /* 0x06600000041879f1 */ /* 0x000fe60008041018 */
[----:B------:R-:W-:Y:S02]  /*2880*/  WARPGROUP.DEPBAR.LE gsb0, 0x0 ;  /* 0x00008000000079c5 */ /* 0x000fe40000010000 */
[----:B-1----:R-:W-:Y:S05]  /*2890*/  @!P1 BRA `(.L_x_18) ;  /* 0x0000002000889947 */ /* 0x002fea0003800000 */
[----:B------:R-:W-:Y:S02]  /*28a0*/  UIADD3 UR4, UR39, 0x1, URZ ;  /* 0x0000000127047890 */ /* 0x000fe4000fffe03f */
[----:B------:R-:W-:Y:S02]  /*28b0*/  UMOV UR10, UR39 ;  /* 0x00000027000a7c82 */ /* 0x000fe40008000000 */
[----:B------:R-:W-:-:S04]  /*28c0*/  UISETP.NE.AND UP0, UPT, UR4, 0x4, UPT ;  /* 0x000000040400788c */ /* 0x000fc8000bf05270 */
[----:B------:R-:W-:Y:S02]  /*28d0*/  USEL UR5, URZ, 0x1, UP0 ;  /* 0x000000013f057887 */ /* 0x000fe40008000000 */
[----:B------:R-:W-:Y:S02]  /*28e0*/  USEL UR9, UR4, URZ, UP0 ;  /* 0x0000003f04097287 */ /* 0x000fe40008000000 */
[----:B------:R-:W-:-:S06]  /*28f0*/  ULOP3.LUT UR5, UR38, UR5, URZ, 0x3c, !UPT ;  /* 0x0000000526057292 */ /* 0x000fcc000f8e3c3f */
[----:B------:R-:W-:-:S07]  /*2900*/  MOV R2, UR5 ;  /* 0x0000000500027c02 */ /* 0x000fce0008000f00 */
.L_x_25:
[----:B0-----:R-:W-:Y:S05]  /*2910*/  @!P0 BRA `(.L_x_19) ;  /* 0x0000000000048947 */ /* 0x001fea0003800000 */
[----:B------:R-:W-:Y:S01]  /*2920*/  BPT.TRAP 0x1 ;  /* 0x000000040000795c */ /* 0x000fe20000300000 */
.L_x_19:
[----:B------:R-:W0:Y:S01]  /*2930*/  S2UR UR5, SR_CgaCtaId ;  /* 0x00000000000579c3 */ /* 0x000e220000008800 */
[----:B------:R-:W-:Y:S01]  /*2940*/  UMOV UR4, 0x400 ;  /* 0x0000040000047882 */ /* 0x000fe20000000000 */
[----:B------:R-:W-:Y:S01]  /*2950*/  IMAD.U32 R4, RZ, RZ, UR9 ;  /* 0x00000009ff047e24 */ /* 0x000fe2000f8e00ff */
[----:B------:R-:W-:Y:S01]  /*2960*/  SHF.L.U32 R5, R2, 0x1f, RZ ;  /* 0x0000001f02057819 */ /* 0x000fe200000006ff */
[----:B0-----:R-:W-:-:S06]  /*2970*/  ULEA UR4, UR5, UR4, 0x18 ;  /* 0x0000000405047291 */ /* 0x001fcc000f8ec03f */
[----:B------:R-:W-:-:S04]  /*2980*/  IMAD.U32 R0, RZ, RZ, UR4 ;  /* 0x00000004ff007e24 */ /* 0x000fc8000f8e00ff */
[----:B------:R-:W-:-:S04]  /*2990*/  IMAD R4, R4, 0x8, R0 ;  /* 0x0000000804047824 */ /* 0x000fc800078e0200 */
[----:B------:R0:W1:Y:S01]  /*29a0*/  SYNCS.PHASECHK.TRANS64.TRYWAIT P1, [R4+URZ], R5 ;  /* 0x00000005040075a7 */ /* 0x000062000802017f */
[----:B------:R-:W-:Y:S05]  /*29b0*/  @!P0 BRA `(.L_x_20) ;  /* 0x0000000000048947 */ /* 0x000fea0003800000 */
[----:B------:R-:W-:Y:S01]  /*29c0*/  BPT.TRAP 0x1 ;  /* 0x000000040000795c */ /* 0x000fe20000300000 */
.L_x_20:
[----:B-1----:R-:W-:Y:S05]  /*29d0*/  @P1 BRA `(.L_x_21) ;  /* 0x0000000000081947 */ /* 0x002fea0003800000 */
[----:B------:R-:W1:Y:S02]  /*29e0*/  SYNCS.PHASECHK.TRANS64.TRYWAIT P1, [R4+URZ], R5 ;  /* 0x00000005040075a7 */ /* 0x000e64000802017f */
[----:B-1----:R-:W-:Y:S05]  /*29f0*/  @!P1 BRA `(.L_x_22) ;  /* 0x0000011800249947 */ /* 0x002fea0003800000 */
.L_x_21:
        /* <DEDUP_REMOVED lines=64> */
[----:B--2---:R-:W2:Y:S04]  /*2e00*/  LDL.LU.64 R24, [R1] ;  /* 0x0000000001187983 */ /* 0x004ea80000300a00 */
        /* <DEDUP_REMOVED lines=63> */
[----:B------:R-:W-:-:S02]  /*3200*/  ULEA UR11, UR9, UR45, 0xa ;  /* 0x0000002d090b7291 */ /* 0x000fc4000f8e503f */
[----:B------:R-:W-:Y:S01]  /*3210*/  ULEA UR12, UR9, UR8, 0xa ;  /* 0x00000008090c7291 */ /* 0x000fe2000f8e503f */
[----:B------:R-:W-:Y:S01]  /*3220*/  UMOV UR5, 0x80000020 ;  /* 0x8000002000057882 */ /* 0x000fe20000000000 */
[----:B------:R-:W-:-:S03]  /*3230*/  UMOV UR7, 0x80000020 ;  /* 0x8000002000077882 */ /* 0x000fc60000000000 */
[----:B------:R-:W-:Y:S02]  /*3240*/  UMOV UR4, UR11 ;  /* 0x0000000b00047c82 */ /* 0x000fe40008000000 */
[----:B------:R-:W-:Y:S01]  /*3250*/  UMOV UR6, UR12 ;  /* 0x0000000c00067c82 */ /* 0x000fe20008000000 */
[----:B--2---:R-:W-:-:S06]  /*3260*/  WARPGROUP.ARRIVE ;  /* 0x00000000000079c5 */ /* 0x004fcc0000000000 */
[----:B------:R-:W-:Y:S03]  /*3270*/  IGMMA.64x256x32.S8.S8 R24, gdesc[UR4], R24, gsb0 ;  /* 0x06600000041879f1 */ /* 0x000fe60008041018 */
[----:B------:R-:W-:Y:S02]  /*3280*/  WARPGROUP.DEPBAR.LE gsb0, 0x0 ;  /* 0x00008000000079c5 */ /* 0x000fe40000010000 */
[----:B------:R-:W-:Y:S01]  /*3290*/  STL.64 [R1], R24 ;  /* 0x0000001801007387 */ /* 0x000fe20000100a00 */
[----:B01----:R-:W-:Y:S01]  /*32a0*/  IMAD.MOV.U32 R5, RZ, RZ, R150 ;  /* 0x000000ffff057224 */ /* 0x003fe200078e0096 */
        /* <DEDUP_REMOVED lines=50> */
[----:B------:R0:W-:Y:S01]  /*35d0*/  STL [R1+0x68], R50 ;  /* 0x0000683201007387 */ /* 0x0001e20000100800 */
[----:B------:R-:W-:Y:S01]  /*35e0*/  IMAD.MOV.U32 R201, RZ, RZ, R117 ;  /* 0x000000ffffc97224 */ /* 0x000fe200078e0075 */
[----:B------:R-:W-:Y:S01]  /*35f0*/  MOV R183, R99 ;  /* 0x0000006300b77202 */ /* 0x000fe20000000f00 */
[----:B------:R-:W-:Y:S01]  /*3600*/  IMAD.MOV.U32 R198, RZ, RZ, R114 ;  /* 0x000000ffffc67224 */ /* 0x000fe200078e0072 */
[----:B------:R-:W2:Y:S01]  /*3610*/  LDL.LU.64 R150, [R1+0x4b0] ;  /* 0x0004b00001967983 */ /* 0x000ea20000300a00 */
        /* <DEDUP_REMOVED lines=48> */
[----:B------:R-:W-:-:S02]  /*3920*/  IMAD.MOV.U32 R164, RZ, RZ, R80 ;  /* 0x000000ffffa47224 */ /* 0x000fc400078e0050 */
[----:B------:R-:W-:Y:S01]  /*3930*/  IMAD.MOV.U32 R165, RZ, RZ, R81 ;  /* 0x000000ffffa57224 */ /* 0x000fe200078e0051 */
[----:B------:R-:W2:Y:S01]  /*3940*/  LDL.LU.64 R124, [R1+0x448] ;  /* 0x00044800017c7983 */ /* 0x000ea20000300a00 */
[----:B------:R-:W-:Y:S02]  /*3950*/  IMAD.MOV.U32 R162, RZ, RZ, R78 ;  /* 0x000000ffffa27224 */ /* 0x000fe400078e004e */
[----:B------:R-:W-:Y:S01]  /*3960*/  IMAD.MOV.U32 R160, RZ, RZ, R76 ;  /* 0x000000ffffa07224 */ /* 0x000fe200078e004c */
[----:B------:R-:W2:Y:S01]  /*3970*/  LDL.LU.64 R122, [R1+0x440] ;  /* 0x00044000017a7983 */ /* 0x000ea20000300a00 */
[----:B------:R-:W-:Y:S02]  /*3980*/  IMAD.MOV.U32 R161, RZ, RZ, R77 ;  /* 0x000000ffffa17224 */ /* 0x000fe400078e004d */
        /* <DEDUP_REMOVED lines=26> */
[----:B------:R-:W-:-:S03]  /*3b30*/  IMAD.MOV.U32 R233, RZ, RZ, R53 ;  /* 0x000000ffffe97224 */ /* 0x000fc600078e0035 */
        /* <DEDUP_REMOVED lines=106> */
[----:B------:R-:W-:-:S02]  /*41e0*/  IMAD.MOV.U32 R143, RZ, RZ, R227 ;  /* 0x000000ffff8f7224 */ /* 0x000fc400078e00e3 */
[----:B------:R-:W-:Y:S02]  /*41f0*/  IMAD.MOV.U32 R144, RZ, RZ, R226 ;  /* 0x000000ffff907224 */ /* 0x000fe400078e00e2 */
[----:B------:R-:W-:Y:S01]  /*4200*/  IMAD.MOV.U32 R145, RZ, RZ, R225 ;  /* 0x000000ffff917224 */ /* 0x000fe200078e00e1 */
[----:B------:R-:W-:Y:S01]  /*4210*/  MOV R225, R14 ;  /* 0x0000000e00e17202 */ /* 0x000fe20000000f00 */
[----:B------:R-:W-:Y:S02]  /*4220*/  IMAD.MOV.U32 R147, RZ, RZ, R223 ;  /* 0x000000ffff937224 */ /* 0x000fe400078e00df */
[----:B------:R-:W-:Y:S02]  /*4230*/  IMAD.MOV.U32 R148, RZ, RZ, R222 ;  /* 0x000000ffff947224 */ /* 0x000fe400078e00de */
        /* <DEDUP_REMOVED lines=15> */
[----:B------:R-:W-:Y:S01]  /*4330*/  IMAD.MOV.U32 R235, RZ, RZ, R4 ;  /* 0x000000ffffeb7224 */ /* 0x000fe200078e0004 */
[----:B------:R-:W-:Y:S02]  /*4340*/  UIADD3 UR4, UR11, 0x2, URZ ;  /* 0x000000020b047890 */ /* 0x000fe4000fffe03f */
[----:B------:R-:W-:Y:S01]  /*4350*/  UIADD3 UR6, UR12, 0x2, URZ ;  /* 0x000000020c067890 */ /* 0x000fe2000fffe03f */
[----:B------:R-:W-:Y:S01]  /*4360*/  UMOV UR5, 0x80000020 ;  /* 0x8000002000057882 */ /* 0x000fe20000000000 */
[----:B------:R-:W-:Y:S01]  /*4370*/  UMOV UR7, 0x80000020 ;  /* 0x8000002000077882 */ /* 0x000fe20000000000 */
        /* <DEDUP_REMOVED lines=95> */
[----:B------:R-:W-:Y:S01]  /*4970*/  BPT.TRAP 0x1 ;  /* 0x000000040000795c */ /* 0x000fe20000300000 */
.L_x_23:
[----:B------:R-:W-:Y:S01]  /*4980*/  IMAD.U32 R4, RZ, RZ, UR10 ;  /* 0x0000000aff047e24 */ /* 0x000fe2000f8e00ff */
[----:B------:R-:W-:-:S04]  /*4990*/  UISETP.GT.U32.AND UP0, UPT, UR40, 0x1, UPT ;  /* 0x000000012800788c */ /* 0x000fc8000bf04070 */
[----:B------:R-:W-:Y:S02]  /*49a0*/  LEA R4, R4, R0, 0x3 ;  /* 0x0000000004047211 */ /* 0x000fe400078e18ff */
[----:B------:R-:W-:-:S03]  /*49b0*/  PLOP3.LUT P1, PT, PT, PT, UP0, 0x80, 0x0 ;  /* 0x000000000000781c */ /* 0x000fc60003f2f008 */
[----:B------:R-:W-:-:S05]  /*49c0*/  VIADD R4, R4, 0x20 ;  /* 0x0000002004047836 */ /* 0x000fca0000000000 */
[----:B------:R-:W-:-:S04]  /*49d0*/  PRMT R4, RZ, 0x654, R4 ;  /* 0x00000654ff047816 */ /* 0x000fc80000000004 */
[----:B------:R0:W-:Y:S01]  /*49e0*/  SYNCS.ARRIVE.TRANS64.RED.A1T0 RZ, [R4+URZ], RZ ;  /* 0x000000ff04ff79a7 */ /* 0x0001e2000810043f */
[----:B------:R-:W-:Y:S05]  /*49f0*/  @P1 BRA `(.L_x_24) ;  /* 0x0000000000041947 */ /* 0x000fea0003800000 */
[----:B------:R-:W-:Y:S01]  /*4a00*/  BPT.TRAP 0x1 ;  /* 0x000000040000795c */ /* 0x000fe20000300000 */
.L_x_24:
[----:B------:R-:W-:Y:S01]  /*4a10*/  UIADD3 UR9, UR9, 0x1, URZ ;  /* 0x0000000109097890 */ /* 0x000fe2000fffe03f */
[C---:B------:R-:W-:Y:S01]  /*4a20*/  ISETP.GT.AND P1, PT, R3.reuse, 0x1, PT ;  /* 0x000000010300780c */ /* 0x040fe20003f24270 */
[----:B------:R-:W-:Y:S01]  /*4a30*/  UIADD3 UR10, UR10, 0x1, URZ ;  /* 0x000000010a0a7890 */ /* 0x000fe2000fffe03f */
[----:B------:R-:W-:Y:S01]  /*4a40*/  VIADD R3, R3, 0xffffffff ;  /* 0xffffffff03037836 */ /* 0x000fe20000000000 */
[----:B------:R-:W-:Y:S02]  /*4a50*/  UISETP.NE.AND UP0, UPT, UR9, 0x4, UPT ;  /* 0x000000040900788c */ /* 0x000fe4000bf05270 */
[----:B------:R-:W-:Y:S02]  /*4a60*/  UISETP.NE.AND UP1, UPT, UR10, 0x4, UPT ;  /* 0x000000040a00788c */ /* 0x000fe4000bf25270 */
[----:B------:R-:W-:Y:S02]  /*4a70*/  USEL UR4, URZ, 0x1, UP0 ;  /* 0x000000013f047887 */ /* 0x000fe40008000000 */
[----:B------:R-:W-:-:S02]  /*4a80*/  USEL UR9, UR9, URZ, UP0 ;  /* 0x0000003f09097287 */ /* 0x000fc40008000000 */
[----:B------:R-:W-:Y:S02]  /*4a90*/  USEL UR10, UR10, URZ, UP1 ;  /* 0x0000003f0a0a7287 */ /* 0x000fe40008800000 */
[----:B------:R-:W-:Y:S01]  /*4aa0*/  LOP3.LUT R2, R2, UR4, RZ, 0x3c, !PT ;  /* 0x0000000402027c12 */ /* 0x000fe2000f8e3cff */
[----:B------:R-:W-:Y:S09]  /*4ab0*/  @P1 BRA `(.L_x_25) ;  /* 0xffffffdc00941947 */ /* 0x000ff2000383ffff */
.L_x_18:
[----:B------:R-:W1:Y:S02]  /*4ac0*/  LDC R2, c[0x0][0x28c] ;  /* 0x0000a300ff027b82 */ /* 0x000e640000000800 */
[----:B-1----:R-:W-:-:S13]  /*4ad0*/  ISETP.GE.AND P1, PT, R2, 0x1, PT ;  /* 0x000000010200780c */ /* 0x002fda0003f26270 */
[----:B------:R-:W-:Y:S05]  /*4ae0*/  @!P1 BRA `(.L_x_26) ;  /* 0x00000000003c9947 */ /* 0x000fea0003800000 */
[----:B------:R-:W-:Y:S05]  /*4af0*/  @!P0 BRA `(.L_x_27) ;  /* 0x0000000000048947 */ /* 0x000fea0003800000 */
[----:B------:R-:W-:Y:S01]  /*4b00*/  BPT.TRAP 0x1 ;  /* 0x000000040000795c */ /* 0x000fe20000300000 */
.L_x_27:
[----:B------:R-:W-:-:S04]  /*4b10*/  UISETP.LT.AND UP0, UPT, UR44, 0x1, UPT ;  /* 0x000000012c00788c */ /* 0x000fc8000bf01270 */
[----:B------:R-:W-:Y:S02]  /*4b20*/  USEL UR4, UR44, 0x1, UP0 ;  /* 0x000000012c047887 */ /* 0x000fe40008000000 */
[----:B------:R-:W-:Y:S02]  /*4b30*/  UISETP.GT.U32.AND UP0, UPT, UR40, 0x1, UPT ;  /* 0x000000012800788c */ /* 0x000fe4000bf04070 */
[----:B------:R-:W-:-:S04]  /*4b40*/  UIADD3 UR4, UR39, UR44, -UR4 ;  /* 0x0000002c27047290 */ /* 0x000fc8000fffe804 */
[----:B------:R-:W-:Y:S01]  /*4b50*/  USHF.L.U32 UR4, UR4, 0x3, URZ ;  /* 0x0000000304047899 */ /* 0x000fe2000800063f */
[----:B------:R-:W-:-:S03]  /*4b60*/  PLOP3.LUT P0, PT, PT, PT, UP0, 0x80, 0x0 ;  /* 0x000000000000781c */ /* 0x000fc60003f0f008 */
[----:B------:R-:W-:-:S06]  /*4b70*/  ULOP3.LUT UR4, UR4, 0x18, URZ, 0xc0, !UPT ;  /* 0x0000001804047892 */ /* 0x000fcc000f8ec03f */
[----:B------:R-:W-:-:S05]  /*4b80*/  IMAD.U32 R2, RZ, RZ, UR4 ;  /* 0x00000004ff027e24 */ /* 0x000fca000f8e00ff */
[----:B------:R-:W-:-:S04]  /*4b90*/  IADD3 R0, R0, 0x20, R2 ;  /* 0x0000002000007810 */ /* 0x000fc80007ffe002 */
[----:B------:R-:W-:-:S04]  /*4ba0*/  PRMT R0, RZ, 0x654, R0 ;  /* 0x00000654ff007816 */ /* 0x000fc80000000000 */
[----:B------:R1:W-:Y:S01]  /*4bb0*/  SYNCS.ARRIVE.TRANS64.RED.A1T0 RZ, [R0+URZ], RZ ;  /* 0x000000ff00ff79a7 */ /* 0x0003e2000810043f */
[----:B------:R-:W-:Y:S05]  /*4bc0*/  @P0 BRA `(.L_x_26) ;  /* 0x0000000000040947 */ /* 0x000fea0003800000 */
[----:B------:R-:W-:Y:S01]  /*4bd0*/  BPT.TRAP 0x1 ;  /* 0x000000040000795c */ /* 0x000fe20000300000 */
.L_x_26:
[----:B------:R-:W2:Y:S01]  /*4be0*/  S2R R6, SR_TID.X ;  /* 0x0000000000067919 */ /* 0x000ea20000002100 */
[----:B------:R-:W-:Y:S01]  /*4bf0*/  IMAD.MOV.U32 R13, RZ, RZ, 0x6540 ;  /* 0x00006540ff0d7424 */ /* 0x000fe200078e00ff */
[----:B------:R-:W-:Y:S02]  /*4c00*/  UIMAD.WIDE UR8, UR41, 0x100, URZ ;  /* 0x00000100290878a5 */ /* 0x000fe4000f8e023f */
[----:B------:R-:W-:Y:S01]  /*4c10*/  USHF.R.S32.HI UR10, URZ, 0x1f, UR43 ;  /* 0x0000001f3f0a7899 */ /* 0x000fe2000801142b */
[----:B------:R-:W-:Y:S01]  /*4c20*/  ULDC.64 UR6, c[0x0][0x5d0] ;  /* 0x0001740000067ab9 */ /* 0x000fe20000000a00 */
[----:B------:R-:W-:Y:S02]  /*4c30*/  UIADD3 UR39, UR44, UR39, URZ ;  /* 0x000000272c277290 */ /* 0x000fe4000fffe03f */
[----:B------:R-:W-:Y:S02]  /*4c40*/  UIMAD UR4, UR10, UR6, URZ ;  /* 0x000000060a0472a4 */ /* 0x000fe4000f8e023f */
[----:B------:R-:W-:-:S02]  /*4c50*/  USHF.L.U32 UR41, UR41, 0x8, URZ ;  /* 0x0000000829297899 */ /* 0x000fc4000800063f */
[----:B------:R-:W-:Y:S01]  /*4c60*/  UIMAD UR4, UR43, UR7, UR4 ;  /* 0x000000072b0472a4 */ /* 0x000fe2000f8e0204 */
[----:B------:R-:W-:Y:S01]  /*4c70*/  ULDC UR5, c[0x0][0x284] ;  /* 0x0000a10000057ab9 */ /* 0x000fe20000000800 */
[----:B------:R-:W-:Y:S01]  /*4c80*/  UISETP.GT.U32.AND UP0, UPT, UR39, 0x3, UPT ;  /* 0x000000032700788c */ /* 0x000fe2000bf04070 */
[----:B------:R-:W-:-:S03]  /*4c90*/  IMAD.U32 R19, RZ, RZ, UR5 ;  /* 0x00000005ff137e24 */ /* 0x000fc6000f8e00ff */
[----:B------:R-:W-:Y:S01]  /*4ca0*/  UISETP.LT.U32.AND UP0, UPT, UR44, 0x4, UP0 ;  /* 0x000000042c00788c */ /* 0x000fe20008701070 */
[--C-:B--2---:R-:W-:Y:S01]  /*4cb0*/  SHF.R.U32.HI R2, RZ, 0x7, R6.reuse ;  /* 0x00000007ff027819 */ /* 0x104fe20000011606 */
[----:B------:R-:W-:Y:S01]  /*4cc0*/  IMAD.SHL.U32 R12, R6, 0x2, RZ ;  /* 0x00000002060c7824 */ /* 0x000fe200078e00ff */
[----:B------:R-:W-:Y:S02]  /*4cd0*/  SHF.R.U32.HI R3, RZ, 0x2, R6 ;  /* 0x00000002ff037819 */ /* 0x000fe40000011606 */
[----:B------:R-:W-:Y:S02]  /*4ce0*/  LOP3.LUT R2, R2, 0x1, RZ, 0xc0, !PT ;  /* 0x0000000102027812 */ /* 0x000fe400078ec0ff */
[----:B0-----:R-:W-:Y:S02]  /*4cf0*/  LOP3.LUT R4, R6, 0x60, RZ, 0xc0, !PT ;  /* 0x0000006006047812 */ /* 0x001fe400078ec0ff */
[----:B------:R-:W-:Y:S02]  /*4d00*/  LOP3.LUT R3, R3, 0x7, RZ, 0xc0, !PT ;  /* 0x0000000703037812 */ /* 0x000fe400078ec0ff */
[----:B------:R-:W-:-:S02]  /*4d10*/  SHF.L.U32 R158, R2, 0x6, RZ ;  /* 0x00000006029e7819 */ /* 0x000fc400000006ff */
[----:B------:R-:W-:Y:S02]  /*4d20*/  LOP3.LUT R12, R12, 0x6, RZ, 0xc0, !PT ;  /* 0x000000060c0c7812 */ /* 0x000fe400078ec0ff */
[----:B------:R-:W-:Y:S02]  /*4d30*/  SHF.R.U32.HI R4, RZ, 0x1, R4 ;  /* 0x00000001ff047819 */ /* 0x000fe40000011604 */
[--C-:B------:R-:W-:Y:S02]  /*4d40*/  LOP3.LUT R158, R158, 0x40, R3.reuse, 0xe2, !PT ;  /* 0x000000409e9e7812 */ /* 0x100fe400078ee203 */
[----:B------:R-:W-:Y:S01]  /*4d50*/  PRMT R12, R12, R13, UR42 ;  /* 0x0000002a0c0c7e16 */ /* 0x000fe2000800000d */
[----:B------:R-:W-:Y:S01]  /*4d60*/  USHF.L.U32 UR42, UR42, 0x8, URZ ;  /* 0x000000082a2a7899 */ /* 0x000fe2000800063f */
[----:B-1----:R-:W-:Y:S01]  /*4d70*/  IADD3 R0, RZ, -R4, -R3 ;  /* 0x80000004ff007210 */ /* 0x002fe20007ffe803 */
[----:B------:R-:W-:Y:S01]  /*4d80*/  IMAD.MOV.U32 R3, RZ, RZ, -0x2 ;  /* 0xfffffffeff037424 */ /* 0x000fe200078e00ff */
[----:B------:R-:W-:Y:S01]  /*4d90*/  LOP3.LUT R158, R158, UR8, R4, 0xfe, !PT ;  /* 0x000000089e9e7c12 */ /* 0x000fe2000f8efe04 */
[----:B------:R-:W-:Y:S01]  /*4da0*/  IMAD.U32 R4, RZ, RZ, UR6 ;  /* 0x00000006ff047e24 */ /* 0x000fe2000f8e00ff */
[----:B------:R-:W-:Y:S01]  /*4db0*/  SHF.R.S32.HI R13, RZ, 0x1f, R12 ;  /* 0x0000001fff0d7819 */ /* 0x000fe2000001140c */
[----:B------:R-:W-:Y:S01]  /*4dc0*/  ULDC UR6, c[0x0][0x288] ;  /* 0x0000a20000067ab9 */ /* 0x000fe20000000800 */
[----:B------:R-:W-:Y:S01]  /*4dd0*/  IMAD R0, R2, -0x40, R0 ;  /* 0xffffffc002007824 */ /* 0x000fe200078e0200 */
[----:B------:R-:W-:Y:S01]  /*4de0*/  UISETP.GE.AND UP1, UPT, UR42, UR6, UPT ;  /* 0x000000062a00728c */ /* 0x000fe2000bf26270 */
[----:B------:R-:W-:-:S03]  /*4df0*/  IMAD.WIDE.U32 R4, R4, UR43, R12 ;  /* 0x0000002b04047c25 */ /* 0x000fc6000f8e000c */
[----:B------:R-:W-:Y:S02]  /*4e00*/  UISETP.GE.OR UP1, UPT, UR41, UR5, UP1 ;  /* 0x000000052900728c */ /* 0x000fe40008f26670 */
[----:B------:R-:W-:Y:S01]  /*4e10*/  IADD3 R19, R19, -UR41, R0 ;  /* 0x8000002913137c10 */ /* 0x000fe2000fffe000 */
[----:B------:R-:W-:Y:S01]  /*4e20*/  USEL UR5, URZ, 0x1, !UP0 ;  /* 0x000000013f057887 */ /* 0x000fe2000c000000 */
[----:B------:R-:W-:Y:S01]  /*4e30*/  IADD3 R5, R5, UR4, RZ ;  /* 0x0000000405057c10 */ /* 0x000fe2000fffe0ff */
[----:B------:R-:W-:Y:S01]  /*4e40*/  USHF.R.U32.HI UR4, URZ, 0x2, UR39 ;  /* 0x000000023f047899 */ /* 0x000fe20008011627 */
[----:B------:R-:W-:Y:S01]  /*4e50*/  LOP3.LUT R0, R6, 0x3, RZ, 0xc0, !PT ;  /* 0x0000000306007812 */ /* 0x000fe200078ec0ff */
[----:B------:R-:W-:Y:S01]  /*4e60*/  ULOP3.LUT UR39, UR39, 0x3, URZ, 0xc0, !UPT ;  /* 0x0000000327277892 */ /* 0x000fe2000f8ec03f */
[----:B------:R-:W-:Y:S01]  /*4e70*/  PLOP3.LUT P0, PT, PT, PT, UP1, 0x80, 0x0 ;  /* 0x000000000000781c */ /* 0x000fe20003f0f018 */
[----:B------:R-:W-:Y:S02]  /*4e80*/  ULOP3.LUT UR4, UR4, 0x1, URZ, 0xc0, !UPT ;  /* 0x0000000104047892 */ /* 0x000fe4000f8ec03f */
[----:B------:R-:W-:Y:S01]  /*4e90*/  IMAD R0, R0, R3, UR6 ;  /* 0x0000000600007e24 */ /* 0x000fe2000f8e0203 */
[----:B------:R-:W-:Y:S01]  /*4ea0*/  UMOV UR41, 0xffffffff ;  /* 0xffffffff00297882 */ /* 0x000fe20000000000 */
[----:B------:R-:W-:-:S02]  /*4eb0*/  UISETP.NE.U32.AND UP2, UPT, UR4, 0x1, UPT ;  /* 0x000000010400788c */ /* 0x000fc4000bf45070 */
[----:B------:R-:W-:Y:S02]  /*4ec0*/  VIADD R0, R0, -UR42 ;  /* 0x8000002a00007c36 */ /* 0x000fe40008000000 */
[----:B------:R-:W-:-:S04]  /*4ed0*/  UISETP.GT.U32.AND UP2, UPT, UR44, 0x3, !UP2 ;  /* 0x000000032c00788c */ /* 0x000fc8000d744070 */
[----:B------:R-:W-:-:S04]  /*4ee0*/  USEL UR4, URZ, 0x1, !UP2 ;  /* 0x000000013f047887 */ /* 0x000fc8000d000000 */
[----:B------:R-:W-:Y:S01]  /*4ef0*/  ULOP3.LUT UR38, UR4, UR38, UR5, 0x96, !UPT ;  /* 0x0000002604267292 */ /* 0x000fe2000f8e9605 */
[----:B------:R-:W-:Y:S11]  /*4f00*/  @P0 BRA `(.L_x_28) ;  /* 0x000000d000f80947 */ /* 0x000ff60003800000 */
[----:B------:R-:W0:Y:S01]  /*4f10*/  LDC.64 R2, c[0x0][0x5c8] ;  /* 0x00017200ff027b82 */ /* 0x000e220000000a00 */
[----:B------:R-:W-:Y:S01]  /*4f20*/  ULDC.64 UR4, c[0x0][0x5c0] ;  /* 0x0001700000047ab9 */ /* 0x000fe20000000a00 */
[----:B------:R-:W-:Y:S01]  /*4f30*/  BSSY B0, `(.L_x_28) ;  /* 0x0000d3b000007945 */ /* 0x000fe20003800000 */
[C---:B0-----:R-:W-:Y:S01]  /*4f40*/  IMAD R6, R2.reuse, UR9, RZ ;  /* 0x0000000902067c24 */ /* 0x041fe2000f8e02ff */
[----:B------:R-:W-:Y:S01]  /*4f50*/  SHF.L.U64.HI R9, R2, 0x3, R3 ;  /* 0x0000000302097819 */ /* 0x000fe20000010203 */
[----:B------:R-:W-:-:S04]  /*4f60*/  IMAD.WIDE.U32 R4, R158, R2, R4 ;  /* 0x000000029e047225 */ /* 0x000fc800078e0004 */
[----:B------:R-:W-:Y:S01]  /*4f70*/  IMAD R6, R158, R3, R6 ;  /* 0x000000039e067224 */ /* 0x000fe200078e0206 */
[----:B------:R-:W-:Y:S01]  /*4f80*/  IADD3 R4, P0, R4, UR4, RZ ;  /* 0x0000000404047c10 */ /* 0x000fe2000ff1e0ff */
[----:B------:R-:W-:-:S03]  /*4f90*/  IMAD.SHL.U32 R8, R2, 0x8, RZ ;  /* 0x0000000802087824 */ /* 0x000fc600078e00ff */
[----:B------:R-:W-:Y:S02]  /*4fa0*/  IADD3 R6, R5, R6, RZ ;  /* 0x0000000605067210 */ /* 0x000fe40007ffe0ff */
[-C--:B------:R-:W-:Y:S02]  /*4fb0*/  IADD3 R10, P1, R8, R4.reuse, RZ ;  /* 0x00000004080a7210 */ /* 0x080fe40007f3e0ff */
[----:B------:R-:W-:Y:S02]  /*4fc0*/  IADD3.X R5, R6, UR5, RZ, P0, !PT ;  /* 0x0000000506057c10 */ /* 0x000fe400087fe4ff */
[----:B------:R-:W-:-:S03]  /*4fd0*/  LEA R6, P0, R2, R4, 0x7 ;  /* 0x0000000402067211 */ /* 0x000fc600078038ff */
[----:B------:R-:W-:Y:S01]  /*4fe0*/  IMAD.X R11, R9, 0x1, R5, P1 ;  /* 0x00000001090b7824 */ /* 0x000fe200008e0605 */
[----:B------:R-:W-:Y:S02]  /*4ff0*/  LEA.HI.X R7, R2, R5, R3, 0x7, P0 ;  /* 0x0000000502077211 */ /* 0x000fe400000f3c03 */
[----:B-----5:R-:W-:Y:S02]  /*5000*/  ISETP.NE.AND P0, PT, R18, RZ, PT ;  /* 0x000000ff1200720c */ /* 0x020fe40003f05270 */
[----:B------:R-:W-:-:S05]  /*5010*/  IADD3 R8, P2, R8, R6, RZ ;  /* 0x0000000608087210 */ /* 0x000fca0007f5e0ff */
[----:B------:R-:W-:-:S06]  /*5020*/  IMAD.X R9, R9, 0x1, R7, P2 ;  /* 0x0000000109097824 */ /* 0x000fcc00010e0607 */
[----:B------:R-:W-:Y:S05]  /*5030*/  @!P0 BRA `(.L_x_29) ;  /* 0x0000009800988947 */ /* 0x000fea0003800000 */
[----:B------:R-:W0:Y:S01]  /*5040*/  LDC.64 R20, c[0x0][0x5b0] ;  /* 0x00016c00ff147b82 */ /* 0x000e220000000a00 */
[----:B------:R-:W-:Y:S01]  /*5050*/  ULDC.64 UR6, c[0x0][0x5b8] ;  /* 0x00016e0000067ab9 */ /* 0x000fe20000000a00 */
[----:B------:R-:W-:Y:S01]  /*5060*/  ISETP.GE.AND P1, PT, R19, 0x1, PT ;  /* 0x000000011300780c */ /* 0x000fe20003f26270 */
[----:B------:R-:W-:Y:S02]  /*5070*/  UIMAD UR4, UR10, UR6, URZ ;  /* 0x000000060a0472a4 */ /* 0x000fe4000f8e023f */
[----:B------:R-:W-:Y:S01]  /*5080*/  MOV R154, UR6 ;  /* 0x00000006009a7c02 */ /* 0x000fe20008000f00 */
[----:B------:R-:W-:Y:S01]  /*5090*/  BSSY B1, `(.L_x_30) ;  /* 0x000000e000017945 */ /* 0x000fe20003800000 */
[----:B------:R-:W-:Y:S01]  /*50a0*/  ISETP.LT.OR P2, PT, R0, 0x1, !P1 ;  /* 0x000000010000780c */ /* 0x000fe20004f41670 */
[----:B------:R-:W-:Y:S01]  /*50b0*/  UIMAD UR4, UR43, UR7, UR4 ;  /* 0x000000072b0472a4 */ /* 0x000fe2000f8e0204 */
[----:B------:R-:W1:Y:S01]  /*50c0*/  LDC.64 R22, c[0x0][0x5a8] ;  /* 0x00016a00ff167b82 */ /* 0x000e620000000a00 */
[----:B------:R-:W-:-:S04]  /*50d0*/  IMAD.WIDE.U32 R154, R154, UR43, R12 ;  /* 0x0000002b9a9a7c25 */ /* 0x000fc8000f8e000c */
[----:B------:R-:W-:Y:S02]  /*50e0*/  VIADD R153, R155, UR4 ;  /* 0x000000049b997c36 */ /* 0x000fe40008000000 */
[----:B------:R-:W-:Y:S02]  /*50f0*/  IMAD.MOV.U32 R152, RZ, RZ, R154 ;  /* 0x000000ffff987224 */ /* 0x000fe400078e009a */
[----:B0-----:R-:W-:Y:S02]  /*5100*/  IMAD R159, R20, UR9, RZ ;  /* 0x00000009149f7c24 */ /* 0x001fe4000f8e02ff */
[----:B------:R-:W-:-:S04]  /*5110*/  IMAD.WIDE.U32 R2, R158, R20, R152 ;  /* 0x000000149e027225 */ /* 0x000fc800078e0098 */
[----:B------:R-:W-:Y:S01]  /*5120*/  IMAD R159, R158, R21, R159 ;  /* 0x000000159e9f7224 */ /* 0x000fe200078e029f */
[----:B-1----:R-:W-:-:S04]  /*5130*/  IADD3 R14, P0, R2, R22, RZ ;  /* 0x00000016020e7210 */ /* 0x002fc80007f1e0ff */
[----:B------:R-:W-:Y:S01]  /*5140*/  IADD3.X R15, R23, R3, R159, P0, !PT ;  /* 0x00000003170f7210 */ /* 0x000fe200007fe49f */
[----:B------:R-:W-:Y:S08]  /*5150*/  @P2 BRA `(.L_x_31) ;  /* 0x0000000000042947 */ /* 0x000ff00003800000 */
[----:B------:R0:W5:Y:S02]  /*5160*/  LDG.E.U8 R16, desc[UR36][R14.64] ;  /* 0x000000240e107981 */ /* 0x000164000c1e1100 */
.L_x_31:
[----:B------:R-:W-:Y:S05]  /*5170*/  BSYNC B1 ;  /* 0x0000000000017941 */ /* 0x000fea0003800000 */
.L_x_30:
[----:B------:R-:W2:Y:S01]  /*5180*/  LDL.LU R3, [R1] ;  /* 0x0000000001037983 */ /* 0x000ea20000300800 */
[----:B-----5:R-:W-:Y:S01]  /*5190*/  LOP3.LUT R2, R16, 0xffff, RZ, 0xc0, !PT ;  /* 0x0000ffff10027812 */ /* 0x020fe200078ec0ff */
[----:B------:R-:W-:Y:S01]  /*51a0*/  BSSY B1, `(.L_x_32) ;  /* 0x000000a000017945 */ /* 0x000fe20003800000 */
[----:B------:R-:W-:Y:S02]  /*51b0*/  ISETP.LT.OR P0, PT, R0, 0x2, !P1 ;  /* 0x000000020000780c */ /* 0x000fe40004f01670 */
[----:B------:R-:W-:-:S05]  /*51c0*/  PRMT R2, R2, 0x8880, RZ ;  /* 0x0000888002027816 */ /* 0x000fca00000000ff */
[----:B------:R-:W-:-:S04]  /*51d0*/  IMAD R2, R2, R18, RZ ;  /* 0x0000001202027224 */ /* 0x000fc800078e02ff */
[----:B--2---:R-:W-:-:S05]  /*51e0*/  @!P2 IMAD R3, R3, R17, R2 ;  /* 0x000000110303a224 */ /* 0x004fca00078e0202 */
[----:B------:R1:W-:Y:S01]  /*51f0*/  @!P2 STG.E.U8 desc[UR36][R4.64], R3 ;  /* 0x000000030400a986 */ /* 0x0003e2000c101124 */
[----:B------:R-:W-:Y:S05]  /*5200*/  @P0 BRA `(.L_x_33) ;  /* 0x00000000000c0947 */ /* 0x000fea0003800000 */
[----:B------:R-:W2:Y:S02]  /*5210*/  LDG.E.U8 R16, desc[UR36][R14.64+0x1] ;  /* 0x000001240e107981 */ /* 0x000ea4000c1e1100 */
[----:B--2---:R-:W-:-:S05]  /*5220*/  PRMT R2, R16, 0x8880, RZ ;  /* 0x0000888010027816 */ /* 0x004fca00000000ff */
[----:B------:R-:W-:-:S07]  /*5230*/  IMAD R2, R2, R18, RZ ;  /* 0x0000001202027224 */ /* 0x000fce00078e02ff */
.L_x_33:
[----:B------:R-:W-:Y:S05]  /*5240*/  BSYNC B1 ;  /* 0x0000000000017941 */ /* 0x000fea0003800000 */
.L_x_32:
[----:B-1----:R-:W2:Y:S01]  /*5250*/  LDL.LU R3, [R1+0x4] ;  /* 0x0000040001037983 */ /* 0x002ea20000300800 */
[C---:B------:R-:W-:Y:S01]  /*5260*/  SHF.L.U64.HI R157, R20.reuse, 0x3, R21 ;  /* 0x00000003149d7819 */ /* 0x040fe20000010215 */
[----:B------:R-:W-:Y:S01]  /*5270*/  IMAD.SHL.U32 R156, R20, 0x8, RZ ;  /* 0x00000008149c7824 */ /* 0x000fe200078e00ff */
[----:B------:R-:W-:Y:S03]  /*5280*/  BSSY B1, `(.L_x_34) ;  /* 0x000000d000017945 */ /* 0x000fe60003800000 */
[----:B------:R-:W-:-:S05]  /*5290*/  IMAD.WIDE.U32 R12, R158, R20, R156 ;  /* 0x000000149e0c7225 */ /* 0x000fca00078e009c */
[----:B------:R-:W-:Y:S02]  /*52a0*/  IADD3 R159, R159, R13, RZ ;  /* 0x0000000d9f9f7210 */ /* 0x000fe40007ffe0ff */
[----:B------:R-:W-:-:S04]  /*52b0*/  IADD3 R12, P2, P3, R154, R22, R12 ;  /* 0x000000169a0c7210 */ /* 0x000fc80007b5e00c */
[----:B------:R-:W-:Y:S01]  /*52c0*/  IADD3.X R13, R153, R23, R159, P2, P3 ;  /* 0x00000017990d7210 */ /* 0x000fe200017e649f */
[----:B--2---:R-:W-:-:S05]  /*52d0*/  @!P0 IMAD R3, R3, R17, R2 ;  /* 0x0000001103038224 */ /* 0x004fca00078e0202 */
[----:B------:R1:W-:Y:S01]  /*52e0*/  @!P0 STG.E.U8 desc[UR36][R4.64+0x1], R3 ;  /* 0x0000010304008986 */ /* 0x0003e2000c101124 */
[----:B------:R-:W-:-:S04]  /*52f0*/  ISETP.GE.AND P0, PT, R19, 0x9, PT ;  /* 0x000000091300780c */ /* 0x000fc80003f06270 */
[----:B------:R-:W-:-:S13]  /*5300*/  ISETP.LT.OR P4, PT, R0, 0x1, !P0 ;  /* 0x000000010000780c */ /* 0x000fda0004781670 */
[----:B-1----:R-:W-:Y:S05]  /*5310*/  @P4 BRA `(.L_x_35) ;  /* 0x00000000000c4947 */ /* 0x002fea0003800000 */
[----:B------:R-:W2:Y:S02]  /*5320*/  LDG.E.U8 R16, desc[UR36][R12.64] ;  /* 0x000000240c107981 */ /* 0x000ea4000c1e1100 */
[----:B--2---:R-:W-:-:S05]  /*5330*/  PRMT R2, R16, 0x8880, RZ ;  /* 0x0000888010027816 */ /* 0x004fca00000000ff */
[----:B------:R-:W-:-:S07]  /*5340*/  IMAD R2, R2, R18, RZ ;  /* 0x0000001202027224 */ /* 0x000fce00078e02ff */
.L_x_35:
[----:B------:R-:W-:Y:S05]  /*5350*/  BSYNC B1 ;  /* 0x0000000000017941 */ /* 0x000fea0003800000 */
.L_x_34:
[----:B------:R-:W2:Y:S01]  /*5360*/  LDL.LU R3, [R1+0x8] ;  /* 0x0000080001037983 */ /* 0x000ea20000300800 */
[----:B------:R-:W-:Y:S01]  /*5370*/  ISETP.LT.OR P2, PT, R0, 0x2, !P0 ;  /* 0x000000020000780c */ /* 0x000fe20004741670 */
[----:B------:R-:W-:Y:S01]  /*5380*/  BSSY B1, `(.L_x_36) ;  /* 0x0000007000017945 */ /* 0x000fe20003800000 */
[----:B--2---:R-:W-:-:S05]  /*5390*/  @!P4 IMAD R3, R3, R17, R2 ;  /* 0x000000110303c224 */ /* 0x004fca00078e0202 */
[----:B------:R1:W-:Y:S06]  /*53a0*/  @!P4 STG.E.U8 desc[UR36][R10.64], R3 ;  /* 0x000000030a00c986 */ /* 0x0003ec000c101124 */
[----:B------:R-:W-:Y:S05]  /*53b0*/  @P2 BRA `(.L_x_37) ;  /* 0x00000000000c2947 */ /* 0x000fea0003800000 */
[----:B------:R-:W2:Y:S02]  /*53c0*/  LDG.E.U8 R16, desc[UR36][R12.64+0x1] ;  /* 0x000001240c107981 */ /* 0x000ea4000c1e1100 */
[----:B--2---:R-:W-:-:S05]  /*53d0*/  PRMT R2, R16, 0x8880, RZ ;  /* 0x0000888010027816 */ /* 0x004fca00000000ff */
[----:B------:R-:W-:-:S07]  /*53e0*/  IMAD R2, R2, R18, RZ ;  /* 0x0000001202027224 */ /* 0x000fce00078e02ff */
.L_x_37:
[----:B------:R-:W-:Y:S05]  /*53f0*/  BSYNC B1 ;  /* 0x0000000000017941 */ /* 0x000fea0003800000 */
.L_x_36:
[----:B-1----:R-:W2:Y:S01]  /*5400*/  LDL.LU R3, [R1+0xc] ;  /* 0x00000c0001037983 */ /* 0x002ea20000300800 */
[----:B------:R-:W-:Y:S01]  /*5410*/  BSSY B1, `(.L_x_38) ;  /* 0x0000009000017945 */ /* 0x000fe20003800000 */
[----:B------:R-:W-:Y:S01]  /*5420*/  ISETP.LT.OR P3, PT, R0, 0xa, !P1 ;  /* 0x0000000a0000780c */ /* 0x000fe20004f61670 */
[----:B--2---:R-:W-:-:S05]  /*5430*/  @!P2 IMAD R3, R3, R17, R2 ;  /* 0x000000110303a224 */ /* 0x004fca00078e0202 */
[----:B------:R1:W-:Y:S01]  /*5440*/  @!P2 STG.E.U8 desc[UR36][R10.64+0x1], R3 ;  /* 0x000001030a00a986 */ /* 0x0003e2000c101124 */
[----:B------:R-:W-:-:S13]  /*5450*/  ISETP.LT.OR P2, PT, R0, 0x9, !P1 ;  /* 0x000000090000780c */ /* 0x000fda0004f41670 */
[----:B-1----:R-:W-:Y:S05]  /*5460*/  @P2 BRA `(.L_x_39) ;  /* 0x00000000000c2947 */ /* 0x002fea0003800000 */
[----:B------:R-:W2:Y:S02]  /*5470*/  LDG.E.U8 R16, desc[UR36][R14.64+0x8] ;  /* 0x000008240e107981 */ /* 0x000ea4000c1e1100 */
[----:B--2---:R-:W-:-:S05]  /*5480*/  PRMT R2, R16, 0x8880, RZ ;  /* 0x0000888010027816 */ /* 0x004fca00000000ff */
[----:B------:R-:W-:-:S07]  /*5490*/  IMAD R2, R2, R18, RZ ;  /* 0x0000001202027224 */ /* 0x000fce00078e02ff */
.L_x_39:
[----:B------:R-:W-:Y:S05]  /*54a0*/  BSYNC B1 ;  /* 0x0000000000017941 */ /* 0x000fea0003800000 */
.L_x_38:
[----:B------:R-:W2:Y:S01]  /*54b0*/  LDL.LU R3, [R1+0x10] ;  /* 0x0000100001037983 */ /* 0x000ea20000300800 */
[----:B------:R-:W-:Y:S01]  /*54c0*/  BSSY B1, `(.L_x_40) ;  /* 0x0000007000017945 */ /* 0x000fe20003800000 */
[----:B--2---:R-:W-:-:S05]  /*54d0*/  @!P2 IMAD R3, R3, R17, R2 ;  /* 0x000000110303a224 */ /* 0x004fca00078e0202 */
[----:B------:R1:W-:Y:S01]  /*54e0*/  @!P2 STG.E.U8 desc[UR36][R4.64+0x8], R3 ;  /* 0x000008030400a986 */ /* 0x0003e2000c101124 */
[----:B------:R-:W-:Y:S05]  /*54f0*/  @P3 BRA `(.L_x_41) ;  /* 0x00000000000c3947 */ /* 0x000fea0003800000 */
[----:B------:R-:W2:Y:S02]  /*5500*/  LDG.E.U8 R16, desc[UR36][R14.64+0x9] ;  /* 0x000009240e107981 */ /* 0x000ea4000c1e1100 */
[----:B--2---:R-:W-:-:S05]  /*5510*/  PRMT R2, R16, 0x8880, RZ ;  /* 0x0000888010027816 */ /* 0x004fca00000000ff */
[----:B------:R-:W-:-:S07]  /*5520*/  IMAD R2, R2, R18, RZ ;  /* 0x0000001202027224 */ /* 0x000fce00078e02ff */
.L_x_41:
[----:B------:R-:W-:Y:S05]  /*5530*/  BSYNC B1 ;  /* 0x0000000000017941 */ /* 0x000fea0003800000 */
.L_x_40:
[----:B-1----:R-:W2:Y:S01]  /*5540*/  LDL.LU R3, [R1+0x14] ;  /* 0x0000140001037983 */ /* 0x002ea20000300800 */
[C---:B------:R-:W-:Y:S01]  /*5550*/  ISETP.LT.OR P2, PT, R0.reuse, 0x9, !P0 ;  /* 0x000000090000780c */ /* 0x040fe20004741670 */
[----:B------:R-:W-:Y:S01]  /*5560*/  BSSY B1, `(.L_x_42) ;  /* 0x000000b000017945 */ /* 0x000fe20003800000 */
[C---:B------:R-:W-:Y:S02]  /*5570*/  ISETP.LT.OR P4, PT, R0.reuse, 0x11, !P1 ;  /* 0x000000110000780c */ /* 0x040fe40004f81670 */
[C---:B------:R-:W-:Y:S02]  /*5580*/  ISETP.LT.OR P5, PT, R0.reuse, 0x12, !P1 ;  /* 0x000000120000780c */ /* 0x040fe40004fa1670 */
[----:B------:R-:W-:Y:S01]  /*5590*/  ISETP.LT.OR P6, PT, R0, 0x11, !P0 ;  /* 0x000000110000780c */ /* 0x000fe200047c1670 */
[----:B--2---:R-:W-:-:S05]  /*55a0*/  @!P3 IMAD R3, R3, R17, R2 ;  /* 0x000000110303b224 */ /* 0x004fca00078e0202 */
[----:B------:R1:W-:Y:S01]  /*55b0*/  @!P3 STG.E.U8 desc[UR36][R4.64+0x9], R3 ;  /* 0x000009030400b986 */ /* 0x0003e2000c101124 */
[----:B------:R-:W-:Y:S01]  /*55c0*/  ISETP.LT.OR P3, PT, R0, 0xa, !P0 ;  /* 0x0000000a0000780c */ /* 0x000fe20004761670 */
[----:B------:R-:W-:-:S12]  /*55d0*/  @P2 BRA `(.L_x_43) ;  /* 0x00000000000c2947 */ /* 0x000fd80003800000 */
[----:B------:R-:W2:Y:S02]  /*55e0*/  LDG.E.U8 R16, desc[UR36][R12.64+0x8] ;  /* 0x000008240c107981 */ /* 0x000ea4000c1e1100 */
[----:B--2---:R-:W-:-:S05]  /*55f0*/  PRMT R2, R16, 0x8880, RZ ;  /* 0x0000888010027816 */ /* 0x004fca00000000ff */
[----:B------:R-:W-:-:S07]  /*5600*/  IMAD R2, R2, R18, RZ ;  /* 0x0000001202027224 */ /* 0x000fce00078e02ff */
.L_x_43:
[----:B------:R-:W-:Y:S05]  /*5610*/  BSYNC B1 ;  /* 0x0000000000017941 */ /* 0x000fea0003800000 */
.L_x_42:
[----:B-1----:R-:W2:Y:S01]  /*5620*/  LDL.LU R3, [R1+0x18] ;  /* 0x0000180001037983 */ /* 0x002ea20000300800 */
[----:B------:R-:W-:Y:S01]  /*5630*/  BSSY B1, `(.L_x_44) ;  /* 0x0000007000017945 */ /* 0x000fe20003800000 */
[----:B--2---:R-:W-:-:S05]  /*5640*/  @!P2 IMAD R3, R3, R17, R2 ;  /* 0x000000110303a224 */ /* 0x004fca00078e0202 */
[----:B------:R1:W-:Y:S01]  /*5650*/  @!P2 STG.E.U8 desc[UR36][R10.64+0x8], R3 ;  /* 0x000008030a00a986 */ /* 0x0003e2000c101124 */
[----:B------:R-:W-:Y:S05]  /*5660*/  @P3 BRA `(.L_x_45) ;  /* 0x00000000000c3947 */ /* 0x000fea0003800000 */
[----:B------:R-:W2:Y:S02]  /*5670*/  LDG.E.U8 R16, desc[UR36][R12.64+0x9] ;  /* 0x000009240c107981 */ /* 0x000ea4000c1e1100 */
[----:B--2---:R-:W-:-:S05]  /*5680*/  PRMT R2, R16, 0x8880, RZ ;  /* 0x0000888010027816 */ /* 0x004fca00000000ff */
[----:B------:R-:W-:-:S07]  /*5690*/  IMAD R2, R2, R18, RZ ;  /* 0x0000001202027224 */ /* 0x000fce00078e02ff */
.L_x_45:
[----:B------:R-:W-:Y:S05]  /*56a0*/  BSYNC B1 ;  /* 0x0000000000017941 */ /* 0x000fea0003800000 */
.L_x_44:
        /* <DEDUP_REMOVED lines=8> */
.L_x_47:
[----:B------:R-:W-:Y:S05]  /*5730*/  BSYNC B1 ;  /* 0x0000000000017941 */ /* 0x000fea0003800000 */
.L_x_46:
        /* <DEDUP_REMOVED lines=8> */
.L_x_49:
[----:B------:R-:W-:Y:S05]  /*57c0*/  BSYNC B1 ;  /* 0x0000000000017941 */ /* 0x000fea0003800000 */
.L_x_48:
        /* <DEDUP_REMOVED lines=8> */
.L_x_51:
[----:B------:R-:W-:Y:S05]  /*5850*/  BSYNC B1 ;  /* 0x0000000000017941 */ /* 0x000fea0003800000 */
.L_x_50:
        /* <DEDUP_REMOVED lines=13> */
.L_x_53:
[----:B------:R-:W-:Y:S05]  /*5930*/  BSYNC B1 ;  /* 0x0000000000017941 */ /* 0x000fea0003800000 */
.L_x_52:
        /* <DEDUP_REMOVED lines=8> */
.L_x_55:
[----:B------:R-:W-:Y:S05]  /*59c0*/  BSYNC B1 ;  /* 0x0000000000017941 */ /* 0x000fea0003800000 */
.L_x_54:
        /* <DEDUP_REMOVED lines=8> */
.L_x_57:
[----:B------:R-:W-:Y:S05]  /*5a50*/  BSYNC B1 ;  /* 0x0000000000017941 */ /* 0x000fea0003800000 */
.L_x_56:
        /* <DEDUP_REMOVED lines=8> */
.L_x_59:
[----:B------:R-:W-:Y:S05]  /*5ae0*/  BSYNC B1 ;  /* 0x0000000000017941 */ /* 0x000fea0003800000 */
.L_x_58:
        /* <DEDUP_REMOVED lines=8> */
.L_x_61:
[----:B------:R-:W-:Y:S05]  /*5b70*/  BSYNC B1 ;  /* 0x0000000000017941 */ /* 0x000fea0003800000 */
.L_x_60:
        /* <DEDUP_REMOVED lines=13> */
.L_x_63:
[----:B------:R-:W-:Y:S05]  /*5c50*/  BSYNC B1 ;  /* 0x0000000000017941 */ /* 0x000fea0003800000 */
.L_x_62:
        /* <DEDUP_REMOVED lines=8> */
.L_x_65:
[----:B------:R-:W-:Y:S05]  /*5ce0*/  BSYNC B1 ;  /* 0x0000000000017941 */ /* 0x000fea0003800000 */
.L_x_64:
        /* <DEDUP_REMOVED lines=8> */
.L_x_67:
[----:B------:R-:W-:Y:S05]  /*5d70*/  BSYNC B1 ;  /* 0x0000000000017941 */ /* 0x000fea0003800000 */
.L_x_66:
        /* <DEDUP_REMOVED lines=8> */
.L_x_69:
[----:B------:R-:W-:Y:S05]  /*5e00*/  BSYNC B1 ;  /* 0x0000000000017941 */ /* 0x000fea0003800000 */
.L_x_68:
        /* <DEDUP_REMOVED lines=8> */
.L_x_71:
[----:B------:R-:W-:Y:S05]  /*5e90*/  BSYNC B1 ;  /* 0x0000000000017941 */ /* 0x000fea0003800000 */
.L_x_70:
        /* <DEDUP_REMOVED lines=13> */
.L_x_73:
[----:B------:R-:W-:Y:S05]  /*5f70*/  BSYNC B1 ;  /* 0x0000000000017941 */ /* 0x000fea0003800000 */
.L_x_72:
        /* <DEDUP_REMOVED lines=8> */
.L_x_75:
[----:B------:R-:W-:Y:S05]  /*6000*/  BSYNC B1 ;  /* 0x0000000000017941 */ /* 0x000fea0003800000 */
.L_x_74:
        /* <DEDUP_REMOVED lines=8> */
.L_x_77:
[----:B------:R-:W-:Y:S05]  /*6090*/  BSYNC B1 ;  /* 0x0000000000017941 */ /* 0x000fea0003800000 */
.L_x_76:
        /* <DEDUP_REMOVED lines=8> */
.L_x_79:
[----:B------:R-:W-:Y:S05]  /*6120*/  BSYNC B1 ;  /* 0x0000000000017941 */ /* 0x000fea0003800000 */
.L_x_78:
        /* <DEDUP_REMOVED lines=8> */
.L_x_81:
[----:B------:R-:W-:Y:S05]  /*61b0*/  BSYNC B1 ;  /* 0x0000000000017941 */ /* 0x000fea0003800000 */
.L_x_80:
        /* <DEDUP_REMOVED lines=13> */
.L_x_83:
[----:B------:R-:W-:Y:S05]  /*6290*/  BSYNC B1 ;  /* 0x0000000000017941 */ /* 0x000fea0003800000 */
.L_x_82:
        /* <DEDUP_REMOVED lines=8> */
.L_x_85:
[----:B------:R-:W-:Y:S05]  /*6320*/  BSYNC B1 ;  /* 0x0000000000017941 */ /* 0x000fea0003800000 */
.L_x_84:
        /* <DEDUP_REMOVED lines=8> */
.L_x_87:
[----:B------:R-:W-:Y:S05]  /*63b0*/  BSYNC B1 ;  /* 0x0000000000017941 */ /* 0x000fea0003800000 */
.L_x_86:
        /* <DEDUP_REMOVED lines=8> */
.L_x_89:
[----:B------:R-:W-:Y:S05]  /*6440*/  BSYNC B1 ;  /* 0x0000000000017941 */ /* 0x000fea0003800000 */
.L_x_88:
        /* <DEDUP_REMOVED lines=8> */
.L_x_91:
[----:B------:R-:W-:Y:S05]  /*64d0*/  BSYNC B1 ;  /* 0x0000000000017941 */ /* 0x000fea0003800000 */
.L_x_90:
        /* <DEDUP_REMOVED lines=13> */
.L_x_93:
[----:B------:R-:W-:Y:S05]  /*65b0*/  BSYNC B1 ;  /* 0x0000000000017941 */ /* 0x000fea0003800000 */
.L_x_92:
        /* <DEDUP_REMOVED lines=8> */
.L_x_95:
[----:B------:R-:W-:Y:S05]  /*6640*/  BSYNC B1 ;  /* 0x0000000000017941 */ /* 0x000fea0003800000 */
.L_x_94:
        /* <DEDUP_REMOVED lines=8> */
.L_x_97:
[----:B------:R-:W-:Y:S05]  /*66d0*/  BSYNC B1 ;  /* 0x0000000000017941 */ /* 0x000fea0003800000 */
.L_x_96:
        /* <DEDUP_REMOVED lines=8> */
.L_x_99:
[----:B------:R-:W-:Y:S05]  /*6760*/  BSYNC B1 ;  /* 0x0000000000017941 */ /* 0x000fea0003800000 */
.L_x_98:
        /* <DEDUP_REMOVED lines=8> */
.L_x_101:
[----:B------:R-:W-:Y:S05]  /*67f0*/  BSYNC B1 ;  /* 0x0000000000017941 */ /* 0x000fea0003800000 */
.L_x_100:
        /* <DEDUP_REMOVED lines=13> */
.L_x_103:
[----:B------:R-:W-:Y:S05]  /*68d0*/  BSYNC B1 ;  /* 0x0000000000017941 */ /* 0x000fea0003800000 */
.L_x_102:
        /* <DEDUP_REMOVED lines=8> */
.L_x_105:
[----:B------:R-:W-:Y:S05]  /*6960*/  BSYNC B1 ;  /* 0x0000000000017941 */ /* 0x000fea0003800000 */
.L_x_104:
        /* <DEDUP_REMOVED lines=8> */
.L_x_107:
[----:B------:R-:W-:Y:S05]  /*69f0*/  BSYNC B1 ;  /* 0x0000000000017941 */ /* 0x000fea0003800000 */
.L_x_106:
        /* <DEDUP_REMOVED lines=8> */
.L_x_109:
[----:B------:R-:W-:Y:S05]  /*6a80*/  BSYNC B1 ;  /* 0x0000000000017941 */ /* 0x000fea0003800000 */
.L_x_108:
        /* <DEDUP_REMOVED lines=8> */
.L_x_111:
[----:B------:R-:W-:Y:S05]  /*6b10*/  BSYNC B1 ;  /* 0x0000000000017941 */ /* 0x000fea0003800000 */
.L_x_110:
        /* <DEDUP_REMOVED lines=13> */
.L_x_113:
[----:B------:R-:W-:Y:S05]  /*6bf0*/  BSYNC B1 ;  /* 0x0000000000017941 */ /* 0x000fea0003800000 */
.L_x_112:
        /* <DEDUP_REMOVED lines=8> */
.L_x_115:
[----:B------:R-:W-:Y:S05]  /*6c80*/  BSYNC B1 ;  /* 0x0000000000017941 */ /* 0x000fea0003800000 */
.L_x_114:
        /* <DEDUP_REMOVED lines=8> */
.L_x_117:
[----:B------:R-:W-:Y:S05]  /*6d10*/  BSYNC B1 ;  /* 0x0000000000017941 */ /* 0x000fea0003800000 */
.L_x_116:
        /* <DEDUP_REMOVED lines=8> */
.L_x_119:
[----:B------:R-:W-:Y:S05]  /*6da0*/  BSYNC B1 ;  /* 0x0000000000017941 */ /* 0x000fea0003800000 */
.L_x_118:
        /* <DEDUP_REMOVED lines=8> */
.L_x_121:
[----:B------:R-:W-:Y:S05]  /*6e30*/  BSYNC B1 ;  /* 0x0000000000017941 */ /* 0x000fea0003800000 */
.L_x_120:
        /* <DEDUP_REMOVED lines=13> */
.L_x_123:
[----:B------:R-:W-:Y:S05]  /*6f10*/  BSYNC B1 ;  /* 0x0000000000017941 */ /* 0x000fea0003800000 */
.L_x_122:
        /* <DEDUP_REMOVED lines=8> */
.L_x_125:
[----:B------:R-:W-:Y:S05]  /*6fa0*/  BSYNC B1 ;  /* 0x0000000000017941 */ /* 0x000fea0003800000 */
.L_x_124:
        /* <DEDUP_REMOVED lines=8> */
.L_x_127:
[----:B------:R-:W-:Y:S05]  /*7030*/  BSYNC B1 ;  /* 0x0000000000017941 */ /* 0x000fea0003800000 */
.L_x_126:
        /* <DEDUP_REMOVED lines=8> */
.L_x_129:
[----:B------:R-:W-:Y:S05]  /*70c0*/  BSYNC B1 ;  /* 0x0000000000017941 */ /* 0x000fea0003800000 */
.L_x_128:
        /* <DEDUP_REMOVED lines=8> */
.L_x_131:
[----:B------:R-:W-:Y:S05]  /*7150*/  BSYNC B1 ;  /* 0x0000000000017941 */ /* 0x000fea0003800000 */
.L_x_130:
        /* <DEDUP_REMOVED lines=10> */
[----:B------:R-:W1:Y:S02]  /*7200*/  LDG.E.U8 R16, desc[UR36][R12.64+0x61] ;  /* 0x000061240c107981 */ /* 0x000e64000c1e1100 */
[----:B-1----:R-:W-:-:S05]  /*7210*/  PRMT R3, R16, 0x8880, RZ ;  /* 0x0000888010037816 */ /* 0x002fca00000000ff */
[----:B------:R-:W-:-:S07]  /*7220*/  IMAD R2, R3, R18, RZ ;  /* 0x0000001203027224 */ /* 0x000fce00078e02ff */
.L_x_133:
[----:B------:R-:W-:Y:S05]  /*7230*/  BSYNC B1 ;  /* 0x0000000000017941 */ /* 0x000fea0003800000 */
.L_x_132:
[----:B-1----:R-:W2:Y:S01]  /*7240*/  LDL.LU R3, [R1+0xcc] ;  /* 0x0000cc0001037983 */ /* 0x002ea20000300800 */
[----:B------:R-:W-:Y:S01]  /*7250*/  BSSY B1, `(.L_x_134) ;  /* 0x0000007000017945 */ /* 0x000fe20003800000 */
[----:B--2---:R-:W-:-:S05]  /*7260*/  @!P4 IMAD R3, R3, R17, R2 ;  /* 0x000000110303c224 */ /* 0x004fca00078e0202 */
[----:B------:R1:W-:Y:S01]  /*7270*/  @!P4 STG.E.U8 desc[UR36][R10.64+0x61], R3 ;  /* 0x000061030a00c986 */ /* 0x0003e2000c101124 */
[----:B------:R-:W-:Y:S05]  /*7280*/  @P3 BRA `(.L_x_135) ;  /* 0x00000000000c3947 */ /* 0x000fea0003800000 */
[----:B------:R-:W1:Y:S02]  /*7290*/  LDG.E.U8 R16, desc[UR36][R14.64+0x68] ;  /* 0x000068240e107981 */ /* 0x000e64000c1e1100 */
[----:B-1----:R-:W-:-:S05]  /*72a0*/  PRMT R3, R16, 0x8880, RZ ;  /* 0x0000888010037816 */ /* 0x002fca00000000ff */
[----:B------:R-:W-:-:S07]  /*72b0*/  IMAD R2, R3, R18, RZ ;  /* 0x0000001203027224 */ /* 0x000fce00078e02ff */
.L_x_135:
[----:B------:R-:W-:Y:S05]  /*72c0*/  BSYNC B1 ;  /* 0x0000000000017941 */ /* 0x000fea0003800000 */
.L_x_134:
        /* <DEDUP_REMOVED lines=8> */
.L_x_137:
[----:B------:R-:W-:Y:S05]  /*7350*/  BSYNC B1 ;  /* 0x0000000000017941 */ /* 0x000fea0003800000 */
.L_x_136:
        /* <DEDUP_REMOVED lines=8> */
.L_x_139:
[----:B------:R-:W-:Y:S05]  /*73e0*/  BSYNC B1 ;  /* 0x0000000000017941 */ /* 0x000fea0003800000 */
.L_x_138:
        /* <DEDUP_REMOVED lines=8> */
.L_x_141:
[----:B------:R-:W-:Y:S05]  /*7470*/  BSYNC B1 ;  /* 0x0000000000017941 */ /* 0x000fea0003800000 */
.L_x_140:
        /* <DEDUP_REMOVED lines=13> */
.L_x_143:
[----:B------:R-:W-:Y:S05]  /*7550*/  BSYNC B1 ;  /* 0x0000000000017941 */ /* 0x000fea0003800000 */
.L_x_142:
        /* <DEDUP_REMOVED lines=8> */
.L_x_145:
[----:B------:R-:W-:Y:S05]  /*75e0*/  BSYNC B1 ;  /* 0x0000000000017941 */ /* 0x000fea0003800000 */
.L_x_144:
        /* <DEDUP_REMOVED lines=8> */
.L_x_147:
[----:B------:R-:W-:Y:S05]  /*7670*/  BSYNC B1 ;  /* 0x0000000000017941 */ /* 0x000fea0003800000 */
.L_x_146:
        /* <DEDUP_REMOVED lines=8> */
.L_x_149:
[----:B------:R-:W-:Y:S05]  /*7700*/  BSYNC B1 ;  /* 0x0000000000017941 */ /* 0x000fea0003800000 */
.L_x_148:
        /* <DEDUP_REMOVED lines=8> */
.L_x_151:
[----:B------:R-:W-:Y:S05]  /*7790*/  BSYNC B1 ;  /* 0x0000000000017941 */ /* 0x000fea0003800000 */
.L_x_150:
        /* <DEDUP_REMOVED lines=13> */
.L_x_153:
[----:B------:R-:W-:Y:S05]  /*7870*/  BSYNC B1 ;  /* 0x0000000000017941 */ /* 0x000fea0003800000 */
.L_x_152:
        /* <DEDUP_REMOVED lines=8> */
.L_x_155:
[----:B------:R-:W-:Y:S05]  /*7900*/  BSYNC B1 ;  /* 0x0000000000017941 */ /* 0x000fea0003800000 */
.L_x_154:
        /* <DEDUP_REMOVED lines=8> */
.L_x_157:
[----:B------:R-:W-:Y:S05]  /*7990*/  BSYNC B1 ;  /* 0x0000000000017941 */ /* 0x000fea0003800000 */
.L_x_156:
        /* <DEDUP_REMOVED lines=8> */
.L_x_159:
[----:B------:R-:W-:Y:S05]  /*7a20*/  BSYNC B1 ;  /* 0x0000000000017941 */ /* 0x000fea0003800000 */
.L_x_158:
        /* <DEDUP_REMOVED lines=8> */
.L_x_161:
[----:B------:R-:W-:Y:S05]  /*7ab0*/  BSYNC B1 ;  /* 0x0000000000017941 */ /* 0x000fea0003800000 */
.L_x_160:
        /* <DEDUP_REMOVED lines=13> */
.L_x_163:
[----:B------:R-:W-:Y:S05]  /*7b90*/  BSYNC B1 ;  /* 0x0000000000017941 */ /* 0x000fea0003800000 */
.L_x_162:
        /* <DEDUP_REMOVED lines=8> */
.L_x_165:
[----:B------:R-:W-:Y:S05]  /*7c20*/  BSYNC B1 ;  /* 0x0000000000017941 */ /* 0x000fea0003800000 */
.L_x_164:
        /* <DEDUP_REMOVED lines=8> */
.L_x_167:
[----:B------:R-:W-:Y:S05]  /*7cb0*/  BSYNC B1 ;  /* 0x0000000000017941 */ /* 0x000fea0003800000 */
.L_x_166:
        /* <DEDUP_REMOVED lines=8> */
.L_x_169:
[----:B------:R-:W-:Y:S05]  /*7d40*/  BSYNC B1 ;  /* 0x0000000000017941 */ /* 0x000fea0003800000 */
.L_x_168:
        /* <DEDUP_REMOVED lines=8> */
.L_x_171:
[----:B------:R-:W-:Y:S05]  /*7dd0*/  BSYNC B1 ;  /* 0x0000000000017941 */ /* 0x000fea0003800000 */
.L_x_170:
        /* <DEDUP_REMOVED lines=13> */
.L_x_173:
[----:B------:R-:W-:Y:S05]  /*7eb0*/  BSYNC B1 ;  /* 0x0000000000017941 */ /* 0x000fea0003800000 */
.L_x_172:
        /* <DEDUP_REMOVED lines=8> */
.L_x_175:
[----:B------:R-:W-:Y:S05]  /*7f40*/  BSYNC B1 ;  /* 0x0000000000017941 */ /* 0x000fea0003800000 */
.L_x_174:
        /* <DEDUP_REMOVED lines=8> */
.L_x_177:
[----:B------:R-:W-:Y:S05]  /*7fd0*/  BSYNC B1 ;  /* 0x0000000000017941 */ /* 0x000fea0003800000 */
.L_x_176:
        /* <DEDUP_REMOVED lines=8> */
.L_x_179:
[----:B------:R-:W-:Y:S05]  /*8060*/  BSYNC B1 ;  /* 0x0000000000017941 */ /* 0x000fea0003800000 */
.L_x_178:
        /* <DEDUP_REMOVED lines=8> */
.L_x_181:
[----:B------:R-:W-:Y:S05]  /*80f0*/  BSYNC B1 ;  /* 0x0000000000017941 */ /* 0x000fea0003800000 */
.L_x_180:
        /* <DEDUP_REMOVED lines=13> */
.L_x_183:
[----:B------:R-:W-:Y:S05]  /*81d0*/  BSYNC B1 ;  /* 0x0000000000017941 */ /* 0x000fea0003800000 */
.L_x_182:
        /* <DEDUP_REMOVED lines=8> */
.L_x_185:
[----:B------:R-:W-:Y:S05]  /*8260*/  BSYNC B1 ;  /* 0x0000000000017941 */ /* 0x000fea0003800000 */
.L_x_184:
        /* <DEDUP_REMOVED lines=8> */
.L_x_187:
[----:B------:R-:W-:Y:S05]  /*82f0*/  BSYNC B1 ;  /* 0x0000000000017941 */ /* 0x000fea0003800000 */
.L_x_186:
        /* <DEDUP_REMOVED lines=8> */
.L_x_189:
[----:B------:R-:W-:Y:S05]  /*8380*/  BSYNC B1 ;  /* 0x0000000000017941 */ /* 0x000fea0003800000 */
.L_x_188:
        /* <DEDUP_REMOVED lines=8> */
.L_x_191:
[----:B------:R-:W-:Y:S05]  /*8410*/  BSYNC B1 ;  /* 0x0000000000017941 */ /* 0x000fea0003800000 */
.L_x_190:
        /* <DEDUP_REMOVED lines=13> */
.L_x_193:
[----:B------:R-:W-:Y:S05]  /*84f0*/  BSYNC B1 ;  /* 0x0000000000017941 */ /* 0x000fea0003800000 */
.L_x_192:
        /* <DEDUP_REMOVED lines=8> */
.L_x_195:
[----:B------:R-:W-:Y:S05]  /*8580*/  BSYNC B1 ;  /* 0x0000000000017941 */ /* 0x000fea0003800000 */
.L_x_194:
        /* <DEDUP_REMOVED lines=8> */
.L_x_197:
[----:B------:R-:W-:Y:S05]  /*8610*/  BSYNC B1 ;  /* 0x0000000000017941 */ /* 0x000fea0003800000 */
.L_x_196:
        /* <DEDUP_REMOVED lines=8> */
.L_x_199:
[----:B------:R-:W-:Y:S05]  /*86a0*/  BSYNC B1 ;  /* 0x0000000000017941 */ /* 0x000fea0003800000 */
.L_x_198:
        /* <DEDUP_REMOVED lines=8> */
.L_x_201:
[----:B------:R-:W-:Y:S05]  /*8730*/  BSYNC B1 ;  /* 0x0000000000017941 */ /* 0x000fea0003800000 */
.L_x_200:
        /* <DEDUP_REMOVED lines=13> */
.L_x_203:
[----:B------:R-:W-:Y:S05]  /*8810*/  BSYNC B1 ;  /* 0x0000000000017941 */ /* 0x000fea0003800000 */
.L_x_202:
        /* <DEDUP_REMOVED lines=8> */
.L_x_205:
[----:B------:R-:W-:Y:S05]  /*88a0*/  BSYNC B1 ;  /* 0x0000000000017941 */ /* 0x000fea0003800000 */
.L_x_204:
        /* <DEDUP_REMOVED lines=8> */
.L_x_207:
[----:B------:R-:W-:Y:S05]  /*8930*/  BSYNC B1 ;  /* 0x0000000000017941 */ /* 0x000fea0003800000 */
.L_x_206:
        /* <DEDUP_REMOVED lines=8> */
.L_x_209:
[----:B------:R-:W-:Y:S05]  /*89c0*/  BSYNC B1 ;  /* 0x0000000000017941 */ /* 0x000fea0003800000 */
.L_x_208:
        /* <DEDUP_REMOVED lines=8> */
.L_x_211:
[----:B------:R-:W-:Y:S05]  /*8a50*/  BSYNC B1 ;  /* 0x0000000000017941 */ /* 0x000fea0003800000 */
.L_x_210:
        /* <DEDUP_REMOVED lines=13> */
.L_x_213:
[----:B------:R-:W-:Y:S05]  /*8b30*/  BSYNC B1 ;  /* 0x0000000000017941 */ /* 0x000fea0003800000 */
.L_x_212:
        /* <DEDUP_REMOVED lines=8> */
.L_x_215:
[----:B------:R-:W-:Y:S05]  /*8bc0*/  BSYNC B1 ;  /* 0x0000000000017941 */ /* 0x000fea0003800000 */
.L_x_214:
        /* <DEDUP_REMOVED lines=8> */
.L_x_217:
[----:B------:R-:W-:Y:S05]  /*8c50*/  BSYNC B1 ;  /* 0x0000000000017941 */ /* 0x000fea0003800000 */
.L_x_216:
        /* <DEDUP_REMOVED lines=8> */
.L_x_219:
[----:B------:R-:W-:Y:S05]  /*8ce0*/  BSYNC B1 ;  /* 0x0000000000017941 */ /* 0x000fea0003800000 */
.L_x_218:
        /* <DEDUP_REMOVED lines=8> */
.L_x_221:
[----:B------:R-:W-:Y:S05]  /*8d70*/  BSYNC B1 ;  /* 0x0000000000017941 */ /* 0x000fea0003800000 */
.L_x_220:
        /* <DEDUP_REMOVED lines=13> */
.L_x_223:
[----:B------:R-:W-:Y:S05]  /*8e50*/  BSYNC B1 ;  /* 0x0000000000017941 */ /* 0x000fea0003800000 */
.L_x_222:
        /* <DEDUP_REMOVED lines=8> */
.L_x_225:
[----:B------:R-:W-:Y:S05]  /*8ee0*/  BSYNC B1 ;  /* 0x0000000000017941 */ /* 0x000fea0003800000 */
.L_x_224:
        /* <DEDUP_REMOVED lines=8> */
.L_x_227:
[----:B------:R-:W-:Y:S05]  /*8f70*/  BSYNC B1 ;  /* 0x0000000000017941 */ /* 0x000fea0003800000 */
.L_x_226:
        /* <DEDUP_REMOVED lines=8> */
.L_x_229:
[----:B------:R-:W-:Y:S05]  /*9000*/  BSYNC B1 ;  /* 0x0000000000017941 */ /* 0x000fea0003800000 */
.L_x_228:
        /* <DEDUP_REMOVED lines=8> */
.L_x_231:
[----:B------:R-:W-:Y:S05]  /*9090*/  BSYNC B1 ;  /* 0x0000000000017941 */ /* 0x000fea0003800000 */
.L_x_230:
        /* <DEDUP_REMOVED lines=13> */
.L_x_233:
[----:B------:R-:W-:Y:S05]  /*9170*/  BSYNC B1 ;  /* 0x0000000000017941 */ /* 0x000fea0003800000 */
.L_x_232:
        /* <DEDUP_REMOVED lines=8> */
.L_x_235:
[----:B------:R-:W-:Y:S05]  /*9200*/  BSYNC B1 ;  /* 0x0000000000017941 */ /* 0x000fea0003800000 */
.L_x_234:
        /* <DEDUP_REMOVED lines=8> */
.L_x_237:
[----:B------:R-:W-:Y:S05]  /*9290*/  BSYNC B1 ;  /* 0x0000000000017941 */ /* 0x000fea0003800000 */
.L_x_236:
        /* <DEDUP_REMOVED lines=8> */
.L_x_239:
[----:B------:R-:W-:Y:S05]  /*9320*/  BSYNC B1 ;  /* 0x0000000000017941 */ /* 0x000fea0003800000 */
.L_x_238:
        /* <DEDUP_REMOVED lines=8> */
.L_x_241:
[----:B------:R-:W-:Y:S05]  /*93b0*/  BSYNC B1 ;  /* 0x0000000000017941 */ /* 0x000fea0003800000 */
.L_x_240:
        /* <DEDUP_REMOVED lines=13> */
.L_x_243:
[----:B------:R-:W-:Y:S05]  /*9490*/  BSYNC B1 ;  /* 0x0000000000017941 */ /* 0x000fea0003800000 */
.L_x_242:
        /* <DEDUP_REMOVED lines=8> */
.L_x_245:
[----:B------:R-:W-:Y:S05]  /*9520*/  BSYNC B1 ;  /* 0x0000000000017941 */ /* 0x000fea0003800000 */
.L_x_244:
        /* <DEDUP_REMOVED lines=8> */
.L_x_247:
[----:B------:R-:W-:Y:S05]  /*95b0*/  BSYNC B1 ;  /* 0x0000000000017941 */ /* 0x000fea0003800000 */
.L_x_246:
        /* <DEDUP_REMOVED lines=8> */
.L_x_249:
[----:B------:R-:W-:Y:S05]  /*9640*/  BSYNC B1 ;  /* 0x0000000000017941 */ /* 0x000fea0003800000 */
.L_x_248:
        /* <DEDUP_REMOVED lines=8> */
.L_x_251:
[----:B------:R-:W-:Y:S05]  /*96d0*/  BSYNC B1 ;  /* 0x0000000000017941 */ /* 0x000fea0003800000 */
.L_x_250:
        /* <DEDUP_REMOVED lines=13> */
.L_x_253:
[----:B------:R-:W-:Y:S05]  /*97b0*/  BSYNC B1 ;  /* 0x0000000000017941 */ /* 0x000fea0003800000 */
.L_x_252:
        /* <DEDUP_REMOVED lines=8> */
.L_x_255:
[----:B------:R-:W-:Y:S05]  /*9840*/  BSYNC B1 ;  /* 0x0000000000017941 */ /* 0x000fea0003800000 */
.L_x_254:
        /* <DEDUP_REMOVED lines=8> */
.L_x_257:
[----:B------:R-:W-:Y:S05]  /*98d0*/  BSYNC B1 ;  /* 0x0000000000017941 */ /* 0x000fea0003800000 */
.L_x_256:
        /* <DEDUP_REMOVED lines=8> */
.L_x_259:
[----:B------:R-:W-:Y:S05]  /*9960*/  BSYNC B1 ;  /* 0x0000000000017941 */ /* 0x000fea0003800000 */
.L_x_258:
        /* <DEDUP_REMOVED lines=8> */
.L_x_261:
[----:B------:R-:W-:Y:S05]  /*99f0*/  BSYNC B1 ;  /* 0x0000000000017941 */ /* 0x000fea0003800000 */
.L_x_260:
        /* <DEDUP_REMOVED lines=13> */
.L_x_263:
[----:B------:R-:W-:Y:S05]  /*9ad0*/  BSYNC B1 ;  /* 0x0000000000017941 */ /* 0x000fea0003800000 */
.L_x_262:
        /* <DEDUP_REMOVED lines=8> */
.L_x_265:
[----:B------:R-:W-:Y:S05]  /*9b60*/  BSYNC B1 ;  /* 0x0000000000017941 */ /* 0x000fea0003800000 */
.L_x_264:
        /* <DEDUP_REMOVED lines=8> */
.L_x_267:
[----:B------:R-:W-:Y:S05]  /*9bf0*/  BSYNC B1 ;  /* 0x0000000000017941 */ /* 0x000fea0003800000 */
.L_x_266:
        /* <DEDUP_REMOVED lines=8> */
.L_x_269:
[----:B------:R-:W-:Y:S05]  /*9c80*/  BSYNC B1 ;  /* 0x0000000000017941 */ /* 0x000fea0003800000 */
.L_x_268:
        /* <DEDUP_REMOVED lines=8> */
.L_x_271:
[----:B------:R-:W-:Y:S05]  /*9d10*/  BSYNC B1 ;  /* 0x0000000000017941 */ /* 0x000fea0003800000 */
.L_x_270:
[----:B-1----:R-:W2:Y:S01]  /*9d20*/  LDL.LU R3, [R1+0x1e0] ;  /* 0x0001e00001037983 */ /* 0x002ea20000300800 */
[C---:B------:R-:W-:Y:S01]  /*9d30*/  ISETP.LT.OR P2, PT, R0.reuse, 0xf2, !P1 ;  /* 0x000000f20000780c */ /* 0x040fe20004f41670 */
[----:B------:R-:W-:Y:S01]  /*9d40*/  BSSY B1, `(.L_x_272) ;  /* 0x000000c000017945 */ /* 0x000fe20003800000 */
[----:B------:R-:W-:Y:S02]  /*9d50*/  ISETP.LT.OR P6, PT, R0, 0xf9, !P1 ;  /* 0x000000f90000780c */ /* 0x000fe40004fc1670 */
[----:B------:R-:W-:Y:S02]  /*9d60*/  IADD3 R161, P3, R158, 0x80, RZ ;  /* 0x000000809ea17810 */ /* 0x000fe40007f7e0ff */
        /* <DEDUP_REMOVED lines=9> */
.L_x_273:
[----:B------:R-:W-:Y:S05]  /*9e00*/  BSYNC B1 ;  /* 0x0000000000017941 */ /* 0x000fea0003800000 */
.L_x_272:
        /* <DEDUP_REMOVED lines=8> */
.L_x_275:
[----:B------:R-:W-:Y:S05]  /*9e90*/  BSYNC B1 ;  /* 0x0000000000017941 */ /* 0x000fea0003800000 */
.L_x_274:
        /* <DEDUP_REMOVED lines=8> */
.L_x_277:
[----:B------:R-:W-:Y:S05]  /*9f20*/  BSYNC B1 ;  /* 0x0000000000017941 */ /* 0x000fea0003800000 */
.L_x_276:
        /* <DEDUP_REMOVED lines=8> */
.L_x_279:
[----:B------:R-:W-:Y:S05]  /*9fb0*/  BSYNC B1 ;  /* 0x0000000000017941 */ /* 0x000fea0003800000 */
.L_x_278:
[----:B-1----:R-:W2:Y:S01]  /*9fc0*/  LDL.LU R3, [R1+0x1f0] ;  /* 0x0001f00001037983 */ /* 0x002ea20000300800 */
[----:B------:R-:W-:Y:S01]  /*9fd0*/  BSSY B1, `(.L_x_280) ;  /* 0x0000008000017945 */ /* 0x000fe20003800000 */
[----:B------:R-:W-:-:S04]  /*9fe0*/  IMAD.WIDE.U32 R158, R161, R20, R156 ;  /* 0x00000014a19e7225 */ /* 0x000fc800078e009c */
[----:B--2---:R-:W-:-:S05]  /*9ff0*/  @!P6 IMAD R3, R3, R17, R2 ;  /* 0x000000110303e224 */ /* 0x004fca00078e0202 */
[----:B------:R1:W-:Y:S01]  /*a000*/  @!P6 STG.E.U8 desc[UR36][R4.64+0xf8], R3 ;  /* 0x0000f8030400e986 */ /* 0x0003e2000c101124 */
[----:B------:R-:W-:Y:S05]  /*a010*/  @P1 BRA `(.L_x_281) ;  /* 0x00000000000c1947 */ /* 0x000fea0003800000 */
[----:B------:R-:W1:Y:S02]  /*a020*/  LDG.E.U8 R16, desc[UR36][R14.64+0xf9] ;  /* 0x0000f9240e107981 */ /* 0x000e64000c1e1100 */
[----:B-1----:R-:W-:-:S05]  /*a030*/  PRMT R3, R16, 0x8880, RZ ;  /* 0x0000888010037816 */ /* 0x002fca00000000ff */
[----:B------:R-:W-:-:S07]  /*a040*/  IMAD R2, R3, R18, RZ ;  /* 0x0000001203027224 */ /* 0x000fce00078e02ff */
.L_x_281:
[----:B------:R-:W-:Y:S05]  /*a050*/  BSYNC B1 ;  /* 0x0000000000017941 */ /* 0x000fea0003800000 */
.L_x_280:
[----:B-1----:R-:W2:Y:S01]  /*a060*/  LDL.LU R3, [R1+0x1f4] ;  /* 0x0001f40001037983 */ /* 0x002ea20000300800 */
[----:B------:R-:W-:Y:S01]  /*a070*/  IMAD.WIDE.U32 R156, R161, R20, R152 ;  /* 0x00000014a19c7225 */ /* 0x000fe200078e0098 */
[----:B------:R-:W-:Y:S01]  /*a080*/  ISETP.GE.AND P2, PT, R19, 0x81, PT ;  /* 0x000000811300780c */ /* 0x000fe20003f46270 */
[----:B------:R-:W-:Y:S01]  /*a090*/  BSSY B1, `(.L_x_282) ;  /* 0x000000e000017945 */ /* 0x000fe20003800000 */
[-C--:B------:R-:W-:Y:S01]  /*a0a0*/  IADD3 R154, P5, P4, R154, R22.reuse, R158 ;  /* 0x000000169a9a7210 */ /* 0x080fe20007cbe09e */
[----:B0-----:R-:W-:Y:S01]  /*a0b0*/  IMAD.X R15, RZ, RZ, UR9, P3 ;  /* 0x00000009ff0f7e24 */ /* 0x001fe200098e06ff */
[----:B------:R-:W-:Y:S02]  /*a0c0*/  ISETP.LT.OR P6, PT, R0, 0x1, !P2 ;  /* 0x000000010000780c */ /* 0x000fe400057c1670 */
[----:B------:R-:W-:Y:S01]  /*a0d0*/  IADD3 R14, P3, R156, R22, RZ ;  /* 0x000000169c0e7210 */ /* 0x000fe20007f7e0ff */
[----:B------:R-:W-:Y:S02]  /*a0e0*/  IMAD R20, R15, R20, RZ ;  /* 0x000000140f147224 */ /* 0x000fe400078e02ff */
[----:B--2---:R-:W-:-:S05]  /*a0f0*/  @!P1 IMAD R3, R3, R17, R2 ;  /* 0x0000001103039224 */ /* 0x004fca00078e0202 */
[----:B------:R0:W-:Y:S01]  /*a100*/  @!P1 STG.E.U8 desc[UR36][R4.64+0xf9], R3 ;  /* 0x0000f90304009986 */ /* 0x0001e2000c101124 */
[C---:B------:R-:W-:Y:S02]  /*a110*/  ISETP.LT.OR P1, PT, R0.reuse, 0xf9, !P0 ;  /* 0x000000f90000780c */ /* 0x040fe40004721670 */
[----:B------:R-:W-:-:S11]  /*a120*/  ISETP.LT.OR P0, PT, R0, 0xfa, !P0 ;  /* 0x000000fa0000780c */ /* 0x000fd60004701670 */
[----:B0-----:R-:W-:Y:S05]  /*a130*/  @P1 BRA `(.L_x_283) ;  /* 0x00000000000c1947 */ /* 0x001fea0003800000 */
[----:B------:R-:W2:Y:S02]  /*a140*/  LDG.E.U8 R16, desc[UR36][R12.64+0xf8] ;  /* 0x0000f8240c107981 */ /* 0x000ea4000c1e1100 */
[----:B--2---:R-:W-:-:S05]  /*a150*/  PRMT R3, R16, 0x8880, RZ ;  /* 0x0000888010037816 */ /* 0x004fca00000000ff */
[----:B------:R-:W-:-:S07]  /*a160*/  IMAD R2, R3, R18, RZ ;  /* 0x0000001203027224 */ /* 0x000fce00078e02ff */
.L_x_283:
[----:B------:R-:W-:Y:S05]  /*a170*/  BSYNC B1 ;  /* 0x0000000000017941 */ /* 0x000fea0003800000 */
.L_x_282:
[----:B------:R-:W2:Y:S01]  /*a180*/  LDL.LU R3, [R1+0x1f8] ;  /* 0x0001f80001037983 */ /* 0x000ea20000300800 */
[----:B------:R-:W-:Y:S01]  /*a190*/  BSSY B1, `(.L_x_284) ;  /* 0x0000008000017945 */ /* 0x000fe20003800000 */
[----:B------:R-:W-:Y:S02]  /*a1a0*/  IMAD R21, R161, R21, R20 ;  /* 0x00000015a1157224 */ /* 0x000fe400078e0214 */
[----:B--2---:R-:W-:-:S05]  /*a1b0*/  @!P1 IMAD R3, R3, R17, R2 ;  /* 0x0000001103039224 */ /* 0x004fca00078e0202 */
[----:B------:R0:W-:Y:S01]  /*a1c0*/  @!P1 STG.E.U8 desc[UR36][R10.64+0xf8], R3 ;  /* 0x0000f8030a009986 */ /* 0x0001e2000c101124 */
[----:B------:R-:W-:Y:S05]  /*a1d0*/  @P0 BRA `(.L_x_285) ;  /* 0x00000000000c0947 */ /* 0x000fea0003800000 */
[----:B------:R-:W0:Y:S02]  /*a1e0*/  LDG.E.U8 R16, desc[UR36][R12.64+0xf9] ;  /* 0x0000f9240c107981 */ /* 0x000e24000c1e1100 */
[----:B0-----:R-:W-:-:S05]  /*a1f0*/  PRMT R3, R16, 0x8880, RZ ;  /* 0x0000888010037816 */ /* 0x001fca00000000ff */
[----:B------:R-:W-:-:S07]  /*a200*/  IMAD R2, R3, R18, RZ ;  /* 0x0000001203027224 */ /* 0x000fce00078e02ff */
.L_x_285:
[----:B------:R-:W-:Y:S05]  /*a210*/  BSYNC B1 ;  /* 0x0000000000017941 */ /* 0x000fea0003800000 */
.L_x_284:
[----:B0-----:R-:W2:Y:S01]  /*a220*/  LDL.LU R3, [R1+0x1fc] ;  /* 0x0001fc0001037983 */ /* 0x001ea20000300800 */
[----:B------:R-:W-:Y:S01]  /*a230*/  BSSY B1, `(.L_x_286) ;  /* 0x0000009000017945 */ /* 0x000fe20003800000 */
[----:B------:R-:W-:Y:S01]  /*a240*/  IADD3.X R15, R23, R157, R21, P3, !PT ;  /* 0x0000009d170f7210 */ /* 0x000fe20001ffe415 */
[----:B------:R-:W-:Y:S02]  /*a250*/  IMAD.IADD R158, R21, 0x1, R159 ;  /* 0x00000001159e7824 */ /* 0x000fe400078e029f */
[----:B--2---:R-:W-:-:S05]  /*a260*/  @!P0 IMAD R3, R3, R17, R2 ;  /* 0x0000001103038224 */ /* 0x004fca00078e0202 */
[----:B------:R0:W-:Y:S01]  /*a270*/  @!P0 STG.E.U8 desc[UR36][R10.64+0xf9], R3 ;  /* 0x0000f9030a008986 */ /* 0x0001e2000c101124 */
[----:B------:R-:W-:Y:S05]  /*a280*/  @P6 BRA `(.L_x_287) ;  /* 0x00000000000c6947 */ /* 0x000fea0003800000 */
[----:B------:R-:W0:Y:S02]  /*a290*/  LDG.E.U8 R16, desc[UR36][R14.64] ;  /* 0x000000240e107981 */ /* 0x000e24000c1e1100 */
[----:B0-----:R-:W-:-:S05]  /*a2a0*/  PRMT R3, R16, 0x8880, RZ ;  /* 0x0000888010037816 */ /* 0x001fca00000000ff */
[----:B------:R-:W-:-:S07]  /*a2b0*/  IMAD R2, R3, R18, RZ ;  /* 0x0000001203027224 */ /* 0x000fce00078e02ff */
.L_x_287:
[----:B------:R-:W-:Y:S05]  /*a2c0*/  BSYNC B1 ;  /* 0x0000000000017941 */ /* 0x000fea0003800000 */
.L_x_286:
[----:B------:R-:W-:Y:S01]  /*a2d0*/  ISETP.LT.OR P3, PT, R0, 0x2, !P2 ;  /* 0x000000020000780c */ /* 0x000fe20005761670 */
[----:B0-----:R-:W-:Y:S01]  /*a2e0*/  @!P6 IMAD R3, R24, R17, R2 ;  /* 0x000000111803e224 */ /* 0x001fe200078e0202 */
[----:B------:R-:W-:Y:S01]  /*a2f0*/  ISETP.GE.AND P0, PT, R19, 0x89, PT ;  /* 0x000000891300780c */ /* 0x000fe20003f06270 */
[----:B------:R-:W-:Y:S01]  /*a300*/  BSSY B1, `(.L_x_288) ;  /* 0x000000b000017945 */ /* 0x000fe20003800000 */
[----:B------:R-:W-:Y:S02]  /*a310*/  IADD3.X R155, R153, R23, R158, P5, P4 ;  /* 0x00000017999b7210 */ /* 0x000fe40002fe849e */
[----:B------:R0:W-:Y:S01]  /*a320*/  @!P6 STG.E.U8 desc[UR36][R6.64], R3 ;  /* 0x000000030600e986 */ /* 0x0001e2000c101124 */
[C---:B------:R-:W-:Y:S02]  /*a330*/  ISETP.LT.OR P4, PT, R0.reuse, 0x1, !P0 ;  /* 0x000000010000780c */ /* 0x040fe40004781670 */
[C---:B------:R-:W-:Y:S02]  /*a340*/  ISETP.LT.OR P5, PT, R0.reuse, 0x2, !P0 ;  /* 0x000000020000780c */ /* 0x040fe400047a1670 */
[----:B------:R-:W-:-:S02]  /*a350*/  ISETP.LT.OR P6, PT, R0, 0x9, !P2 ;  /* 0x000000090000780c */ /* 0x000fc400057c1670 */
[----:B------:R-:W-:Y:S01]  /*a360*/  ISETP.LT.OR P1, PT, R0, 0xa, !P2 ;  /* 0x0000000a0000780c */ /* 0x000fe20005721670 */
[----:B------:R-:W-:-:S12]  /*a370*/  @P3 BRA `(.L_x_289) ;  /* 0x00000000000c3947 */ /* 0x000fd80003800000 */
[----:B------:R-:W0:Y:S02]  /*a380*/  LDG.E.U8 R16, desc[UR36][R14.64+0x1] ;  /* 0x000001240e107981 */ /* 0x000e24000c1e1100 */
[----:B0-----:R-:W-:-:S05]  /*a390*/  PRMT R3, R16, 0x8880, RZ ;  /* 0x0000888010037816 */ /* 0x001fca00000000ff */
[----:B------:R-:W-:-:S07]  /*a3a0*/  IMAD R2, R3, R18, RZ ;  /* 0x0000001203027224 */ /* 0x000fce00078e02ff */
.L_x_289:
[----:B------:R-:W-:Y:S05]  /*a3b0*/  BSYNC B1 ;  /* 0x0000000000017941 */ /* 0x000fea0003800000 */
.L_x_288:
[----:B------:R-:W-:Y:S01]  /*a3c0*/  @!P3 IMAD R25, R25, R17, R2 ;  /* 0x000000111919b224 */ /* 0x000fe200078e0202 */
[----:B------:R-:W-:Y:S04]  /*a3d0*/  BSSY B1, `(.L_x_290) ;  /* 0x0000006000017945 */ /* 0x000fe80003800000 */
[----:B------:R1:W-:Y:S01]  /*a3e0*/  @!P3 STG.E.U8 desc[UR36][R6.64+0x1], R25 ;  /* 0x000001190600b986 */ /* 0x0003e2000c101124 */
[----:B------:R-:W-:Y:S05]  /*a3f0*/  @P4 BRA `(.L_x_291) ;  /* 0x00000000000c4947 */ /* 0x000fea0003800000 */
[----:B------:R-:W0:Y:S02]  /*a400*/  LDG.E.U8 R16, desc[UR36][R154.64] ;  /* 0x000000249a107981 */ /* 0x000e24000c1e1100 */
[----:B0-----:R-:W-:-:S05]  /*a410*/  PRMT R3, R16, 0x8880, RZ ;  /* 0x0000888010037816 */ /* 0x001fca00000000ff */
[----:B------:R-:W-:-:S07]  /*a420*/  IMAD R2, R3, R18, RZ ;  /* 0x0000001203027224 */ /* 0x000fce00078e02ff */
.L_x_291:
[----:B------:R-:W-:Y:S05]  /*a430*/  BSYNC B1 ;  /* 0x0000000000017941 */ /* 0x000fea0003800000 */
.L_x_290:
[----:B0-----:R-:W-:Y:S01]  /*a440*/  @!P4 IMAD R3, R26, R17, R2 ;  /* 0x000000111a03c224 */ /* 0x001fe200078e0202 */
[----:B------:R-:W-:Y:S04]  /*a450*/  BSSY B1, `(.L_x_292) ;  /* 0x0000006000017945 */ /* 0x000fe80003800000 */
[----:B------:R0:W-:Y:S01]  /*a460*/  @!P4 STG.E.U8 desc[UR36][R8.64], R3 ;  /* 0x000000030800c986 */ /* 0x0001e2000c101124 */
[----:B------:R-:W-:Y:S05]  /*a470*/  @P5 BRA `(.L_x_293) ;  /* 0x00000000000c5947 */ /* 0x000fea0003800000 */
[----:B------:R-:W0:Y:S02]  /*a480*/  LDG.E.U8 R16, desc[UR36][R154.64+0x1] ;  /* 0x000001249a107981 */ /* 0x000e24000c1e1100 */
[----:B0-----:R-:W-:-:S05]  /*a490*/  PRMT R3, R16, 0x8880, RZ ;  /* 0x0000888010037816 */ /* 0x001fca00000000ff */
[----:B------:R-:W-:-:S07]  /*a4a0*/  IMAD R2, R3, R18, RZ ;  /* 0x0000001203027224 */ /* 0x000fce00078e02ff */
.L_x_293:
[----:B------:R-:W-:Y:S05]  /*a4b0*/  BSYNC B1 ;  /* 0x0000000000017941 */ /* 0x000fea0003800000 */
.L_x_292:
[----:B------:R-:W-:Y:S01]  /*a4c0*/  @!P5 IMAD R27, R27, R17, R2 ;  /* 0x000000111b1bd224 */ /* 0x000fe200078e0202 */
[----:B------:R-:W-:Y:S04]  /*a4d0*/  BSSY B1, `(.L_x_294) ;  /* 0x0000006000017945 */ /* 0x000fe80003800000 */
[----:B------:R2:W-:Y:S01]  /*a4e0*/  @!P5 STG.E.U8 desc[UR36][R8.64+0x1], R27 ;  /* 0x0000011b0800d986 */ /* 0x0005e2000c101124 */
[----:B------:R-:W-:Y:S05]  /*a4f0*/  @P6 BRA `(.L_x_295) ;  /* 0x00000000000c6947 */ /* 0x000fea0003800000 */
[----:B------:R-:W0:Y:S02]  /*a500*/  LDG.E.U8 R16, desc[UR36][R14.64+0x8] ;  /* 0x000008240e107981 */ /* 0x000e24000c1e1100 */
[----:B0-----:R-:W-:-:S05]  /*a510*/  PRMT R3, R16, 0x8880, RZ ;  /* 0x0000888010037816 */ /* 0x001fca00000000ff */
[----:B------:R-:W-:-:S07]  /*a520*/  IMAD R2, R3, R18, RZ ;  /* 0x0000001203027224 */ /* 0x000fce00078e02ff */
.L_x_295:
[----:B------:R-:W-:Y:S05]  /*a530*/  BSYNC B1 ;  /* 0x0000000000017941 */ /* 0x000fea0003800000 */
.L_x_294:
[----:B0-----:R-:W-:Y:S01]  /*a540*/  @!P6 IMAD R3, R28, R17, R2 ;  /* 0x000000111c03e224 */ /* 0x001fe200078e0202 */
[----:B------:R-:W-:Y:S04]  /*a550*/  BSSY B1, `(.L_x_296) ;  /* 0x0000006000017945 */ /* 0x000fe80003800000 */
[----:B------:R0:W-:Y:S01]  /*a560*/  @!P6 STG.E.U8 desc[UR36][R6.64+0x8], R3 ;  /* 0x000008030600e986 */ /* 0x0001e2000c101124 */
[----:B------:R-:W-:Y:S05]  /*a570*/  @P1 BRA `(.L_x_297) ;  /* 0x00000000000c1947 */ /* 0x000fea0003800000 */
[----:B------:R-:W0:Y:S02]  /*a580*/  LDG.E.U8 R16, desc[UR36][R14.64+0x9] ;  /* 0x000009240e107981 */ /* 0x000e24000c1e1100 */
[----:B0-----:R-:W-:-:S05]  /*a590*/  PRMT R3, R16, 0x8880, RZ ;  /* 0x0000888010037816 */ /* 0x001fca00000000ff */
[----:B------:R-:W-:-:S07]  /*a5a0*/  IMAD R2, R3, R18, RZ ;  /* 0x0000001203027224 */ /* 0x000fce00078e02ff */
.L_x_297:
[----:B------:R-:W-:Y:S05]  /*a5b0*/  BSYNC B1 ;  /* 0x0000000000017941 */ /* 0x000fea0003800000 */
.L_x_296:
[C---:B------:R-:W-:Y:S01]  /*a5c0*/  ISETP.LT.OR P4, PT, R0.reuse, 0x9, !P0 ;  /* 0x000000090000780c */ /* 0x040fe20004781670 */
[----:B------:R-:W-:Y:S01]  /*a5d0*/  @!P1 IMAD R29, R29, R17, R2 ;  /* 0x000000111d1d9224 */ /* 0x000fe200078e0202 */
[----:B------:R-:W-:Y:S01]  /*a5e0*/  BSSY B1, `(.L_x_298) ;  /* 0x000000a000017945 */ /* 0x000fe20003800000 */
[C---:B------:R-:W-:Y:S02]  /*a5f0*/  ISETP.LT.OR P3, PT, R0.reuse, 0xa, !P0 ;  /* 0x0000000a0000780c */ /* 0x040fe40004761670 */
[C---:B------:R-:W-:Y:S01]  /*a600*/  ISETP.LT.OR P5, PT, R0.reuse, 0x11, !P2 ;  /* 0x000000110000780c */ /* 0x040fe200057a1670 */
[----:B------:R3:W-:Y:S01]  /*a610*/  @!P1 STG.E.U8 desc[UR36][R6.64+0x9], R29 ;  /* 0x0000091d06009986 */ /* 0x0007e2000c101124 */
[C---:B------:R-:W-:Y:S02]  /*a620*/  ISETP.LT.OR P6, PT, R0.reuse, 0x12, !P2 ;  /* 0x000000120000780c */ /* 0x040fe400057c1670 */
[----:B------:R-:W-:-:S04]  /*a630*/  ISETP.LT.OR P1, PT, R0, 0x11, !P0 ;  /* 0x000000110000780c */ /* 0x000fc80004721670 */
[----:B------:R-:W-:Y:S09]  /*a640*/  @P4 BRA `(.L_x_299) ;  /* 0x00000000000c4947 */ /* 0x000ff20003800000 */
[----:B------:R-:W0:Y:S02]  /*a650*/  LDG.E.U8 R16, desc[UR36][R154.64+0x8] ;  /* 0x000008249a107981 */ /* 0x000e24000c1e1100 */
[----:B0-----:R-:W-:-:S05]  /*a660*/  PRMT R3, R16, 0x8880, RZ ;  /* 0x0000888010037816 */ /* 0x001fca00000000ff */
[----:B------:R-:W-:-:S07]  /*a670*/  IMAD R2, R3, R18, RZ ;  /* 0x0000001203027224 */ /* 0x000fce00078e02ff */
.L_x_299:
[----:B------:R-:W-:Y:S05]  /*a680*/  BSYNC B1 ;  /* 0x0000000000017941 */ /* 0x000fea0003800000 */
.L_x_298:
[----:B0-----:R-:W-:Y:S01]  /*a690*/  @!P4 IMAD R3, R30, R17, R2 ;  /* 0x000000111e03c224 */ /* 0x001fe200078e0202 */
[----:B------:R-:W-:Y:S04]  /*a6a0*/  BSSY B1, `(.L_x_300) ;  /* 0x0000006000017945 */ /* 0x000fe80003800000 */
[----:B------:R0:W-:Y:S01]  /*a6b0*/  @!P4 STG.E.U8 desc[UR36][R8.64+0x8], R3 ;  /* 0x000008030800c986 */ /* 0x0001e2000c101124 */
[----:B------:R-:W-:Y:S05]  /*a6c0*/  @P3 BRA `(.L_x_301) ;  /* 0x00000000000c3947 */ /* 0x000fea0003800000 */
[----:B------:R-:W0:Y:S02]  /*a6d0*/  LDG.E.U8 R16, desc[UR36][R154.64+0x9] ;  /* 0x000009249a107981 */ /* 0x000e24000c1e1100 */
[----:B0-----:R-:W-:-:S05]  /*a6e0*/  PRMT R3, R16, 0x8880, RZ ;  /* 0x0000888010037816 */ /* 0x001fca00000000ff */
[----:B------:R-:W-:-:S07]  /*a6f0*/  IMAD R2, R3, R18, RZ ;  /* 0x0000001203027224 */ /* 0x000fce00078e02ff */
.L_x_301:
[----:B------:R-:W-:Y:S05]  /*a700*/  BSYNC B1 ;  /* 0x0000000000017941 */ /* 0x000fea0003800000 */
.L_x_300:
[----:B------:R-:W-:Y:S01]  /*a710*/  @!P3 IMAD R31, R31, R17, R2 ;  /* 0x000000111f1fb224 */ /* 0x000fe200078e0202 */
[----:B------:R-:W-:Y:S04]  /*a720*/  BSSY B1, `(.L_x_302) ;  /* 0x0000006000017945 */ /* 0x000fe80003800000 */
[----:B------:R4:W-:Y:S01]  /*a730*/  @!P3 STG.E.U8 desc[UR36][R8.64+0x9], R31 ;  /* 0x0000091f0800b986 */ /* 0x0009e2000c101124 */
[----:B------:R-:W-:Y:S05]  /*a740*/  @P5 BRA `(.L_x_303) ;  /* 0x00000000000c5947 */ /* 0x000fea0003800000 */
[----:B------:R-:W0:Y:S02]  /*a750*/  LDG.E.U8 R16, desc[UR36][R14.64+0x10] ;  /* 0x000010240e107981 */ /* 0x000e24000c1e1100 */
[----:B0-----:R-:W-:-:S05]  /*a760*/  PRMT R3, R16, 0x8880, RZ ;  /* 0x0000888010037816 */ /* 0x001fca00000000ff */
[----:B------:R-:W-:-:S07]  /*a770*/  IMAD R2, R3, R18, RZ ;  /* 0x0000001203027224 */ /* 0x000fce00078e02ff */
.L_x_303:
[----:B------:R-:W-:Y:S05]  /*a780*/  BSYNC B1 ;  /* 0x0000000000017941 */ /* 0x000fea0003800000 */
.L_x_302:
[----:B0-----:R-:W-:Y:S01]  /*a790*/  @!P5 IMAD R3, R32, R17, R2 ;  /* 0x000000112003d224 */ /* 0x001fe200078e0202 */
[----:B------:R-:W-:Y:S04]  /*a7a0*/  BSSY B1, `(.L_x_304) ;  /* 0x0000006000017945 */ /* 0x000fe80003800000 */
[----:B------:R0:W-:Y:S01]  /*a7b0*/  @!P5 STG.E.U8 desc[UR36][R6.64+0x10], R3 ;  /* 0x000010030600d986 */ /* 0x0001e2000c101124 */
[----:B------:R-:W-:Y:S05]  /*a7c0*/  @P6 BRA `(.L_x_305) ;  /* 0x00000000000c6947 */ /* 0x000fea0003800000 */
[----:B------:R-:W0:Y:S02]  /*a7d0*/  LDG.E.U8 R16, desc[UR36][R14.64+0x11] ;  /* 0x000011240e107981 */ /* 0x000e24000c1e1100 */
[----:B0-----:R-:W-:-:S05]  /*a7e0*/  PRMT R3, R16, 0x8880, RZ ;  /* 0x0000888010037816 */ /* 0x001fca00000000ff */
[----:B------:R-:W-:-:S07]  /*a7f0*/  IMAD R2, R3, R18, RZ ;  /* 0x0000001203027224 */ /* 0x000fce00078e02ff */
.L_x_305:
[----:B------:R-:W-:Y:S05]  /*a800*/  BSYNC B1 ;  /* 0x0000000000017941 */ /* 0x000fea0003800000 */
.L_x_304:
[----:B------:R-:W-:Y:S01]  /*a810*/  @!P6 IMAD R33, R33, R17, R2 ;  /* 0x000000112121e224 */ /* 0x000fe200078e0202 */
[----:B------:R-:W-:Y:S04]  /*a820*/  BSSY B1, `(.L_x_306) ;  /* 0x0000006000017945 */ /* 0x000fe80003800000 */
[----:B------:R0:W-:Y:S01]  /*a830*/  @!P6 STG.E.U8 desc[UR36][R6.64+0x11], R33 ;  /* 0x000011210600e986 */ /* 0x0001e2000c101124 */
[----:B------:R-:W-:Y:S05]  /*a840*/  @P1 BRA `(.L_x_307) ;  /* 0x00000000000c1947 */ /* 0x000fea0003800000 */
[----:B------:R-:W0:Y:S02]  /*a850*/  LDG.E.U8 R16, desc[UR36][R154.64+0x10] ;  /* 0x000010249a107981 */ /* 0x000e24000c1e1100 */
[----:B0-----:R-:W-:-:S05]  /*a860*/  PRMT R3, R16, 0x8880, RZ ;  /* 0x0000888010037816 */ /* 0x001fca00000000ff */
[----:B------:R-:W-:-:S07]  /*a870*/  IMAD R2, R3, R18, RZ ;  /* 0x0000001203027224 */ /* 0x000fce00078e02ff */
.L_x_307:
[----:B------:R-:W-:Y:S05]  /*a880*/  BSYNC B1 ;  /* 0x0000000000017941 */ /* 0x000fea0003800000 */
.L_x_306:
[----:B------:R-:W-:Y:S01]  /*a890*/  ISETP.LT.OR P4, PT, R0, 0x12, !P0 ;  /* 0x000000120000780c */ /* 0x000fe20004781670 */
[----:B0-----:R-:W-:Y:S01]  /*a8a0*/  @!P1 IMAD R3, R34, R17, R2 ;  /* 0x0000001122039224 */ /* 0x001fe200078e0202 */
        /* <DEDUP_REMOVED lines=10> */
.L_x_309:
[----:B------:R-:W-:Y:S05]  /*a950*/  BSYNC B1 ;  /* 0x0000000000017941 */ /* 0x000fea0003800000 */
.L_x_308:
[----:B------:R-:W-:Y:S01]  /*a960*/  @!P4 IMAD R35, R35, R17, R2 ;  /* 0x000000112323c224 */ /* 0x000fe200078e0202 */
[----:B------:R-:W-:Y:S04]  /*a970*/  BSSY B1, `(.L_x_310) ;  /* 0x0000006000017945 */ /* 0x000fe80003800000 */
[----:B------:R0:W-:Y:S01]  /*a980*/  @!P4 STG.E.U8 desc[UR36][R8.64+0x11], R35 ;  /* 0x000011230800c986 */ /* 0x0001e2000c101124 */
[----:B------:R-:W-:Y:S05]  /*a990*/  @P3 BRA `(.L_x_311) ;  /* 0x00000000000c3947 */ /* 0x000fea0003800000 */
[----:B------:R-:W0:Y:S02]  /*a9a0*/  LDG.E.U8 R16, desc[UR36][R14.64+0x18] ;  /* 0x000018240e107981 */ /* 0x000e24000c1e1100 */
[----:B0-----:R-:W-:-:S05]  /*a9b0*/  PRMT R3, R16, 0x8880, RZ ;  /* 0x0000888010037816 */ /* 0x001fca00000000ff */
[----:B------:R-:W-:-:S07]  /*a9c0*/  IMAD R2, R3, R18, RZ ;  /* 0x0000001203027224 */ /* 0x000fce00078e02ff */
.L_x_311:
[----:B------:R-:W-:Y:S05]  /*a9d0*/  BSYNC B1 ;  /* 0x0000000000017941 */ /* 0x000fea0003800000 */
.L_x_310:
[----:B0-----:R-:W-:Y:S01]  /*a9e0*/  @!P3 IMAD R3, R36, R17, R2 ;  /* 0x000000112403b224 */ /* 0x001fe200078e0202 */
[----:B------:R-:W-:Y:S04]  /*a9f0*/  BSSY B1, `(.L_x_312) ;  /* 0x0000006000017945 */ /* 0x000fe80003800000 */
[----:B------:R0:W-:Y:S01]  /*aa00*/  @!P3 STG.E.U8 desc[UR36][R6.64+0x18], R3 ;  /* 0x000018030600b986 */ /* 0x0001e2000c101124 */
[----:B------:R-:W-:Y:S05]  /*aa10*/  @P5 BRA `(.L_x_313) ;  /* 0x00000000000c5947 */ /* 0x000fea0003800000 */
[----:B------:R-:W0:Y:S02]  /*aa20*/  LDG.E.U8 R16, desc[UR36][R14.64+0x19] ;  /* 0x000019240e107981 */ /* 0x000e24000c1e1100 */
[----:B0-----:R-:W-:-:S05]  /*aa30*/  PRMT R3, R16, 0x8880, RZ ;  /* 0x0000888010037816 */ /* 0x001fca00000000ff */
[----:B------:R-:W-:-:S07]  /*aa40*/  IMAD R2, R3, R18, RZ ;  /* 0x0000001203027224 */ /* 0x000fce00078e02ff */
.L_x_313:
[----:B------:R-:W-:Y:S05]  /*aa50*/  BSYNC B1 ;  /* 0x0000000000017941 */ /* 0x000fea0003800000 */
.L_x_312:
[----:B------:R-:W-:Y:S01]  /*aa60*/  @!P5 IMAD R37, R37, R17, R2 ;  /* 0x000000112525d224 */ /* 0x000fe200078e0202 */
[----:B------:R-:W-:Y:S04]  /*aa70*/  BSSY B1, `(.L_x_314) ;  /* 0x0000006000017945 */ /* 0x000fe80003800000 */
[----:B------:R0:W-:Y:S01]  /*aa80*/  @!P5 STG.E.U8 desc[UR36][R6.64+0x19], R37 ;  /* 0x000019250600d986 */ /* 0x0001e2000c101124 */
[----:B------:R-:W-:Y:S05]  /*aa90*/  @P6 BRA `(.L_x_315) ;  /* 0x00000000000c6947 */ /* 0x000fea0003800000 */
[----:B------:R-:W0:Y:S02]  /*aaa0*/  LDG.E.U8 R16, desc[UR36][R154.64+0x18] ;  /* 0x000018249a107981 */ /* 0x000e24000c1e1100 */
[----:B0-----:R-:W-:-:S05]  /*aab0*/  PRMT R3, R16, 0x8880, RZ ;  /* 0x0000888010037816 */ /* 0x001fca00000000ff */
[----:B------:R-:W-:-:S07]  /*aac0*/  IMAD R2, R3, R18, RZ ;  /* 0x0000001203027224 */ /* 0x000fce00078e02ff */
.L_x_315:
[----:B------:R-:W-:Y:S05]  /*aad0*/  BSYNC B1 ;  /* 0x0000000000017941 */ /* 0x000fea0003800000 */
.L_x_314:
[----:B0-----:R-:W-:Y:S01]  /*aae0*/  @!P6 IMAD R3, R38, R17, R2 ;  /* 0x000000112603e224 */ /* 0x001fe200078e0202 */
[----:B------:R-:W-:Y:S04]  /*aaf0*/  BSSY B1, `(.L_x_316) ;  /* 0x0000006000017945 */ /* 0x000fe80003800000 */
[----:B------:R0:W-:Y:S01]  /*ab00*/  @!P6 STG.E.U8 desc[UR36][R8.64+0x18], R3 ;  /* 0x000018030800e986 */ /* 0x0001e2000c101124 */
[----:B------:R-:W-:Y:S05]  /*ab10*/  @P1 BRA `(.L_x_317) ;  /* 0x00000000000c1947 */ /* 0x000fea0003800000 */
[----:B------:R-:W0:Y:S02]  /*ab20*/  LDG.E.U8 R16, desc[UR36][R154.64+0x19] ;  /* 0x000019249a107981 */ /* 0x000e24000c1e1100 */
[----:B0-----:R-:W-:-:S05]  /*ab30*/  PRMT R3, R16, 0x8880, RZ ;  /* 0x0000888010037816 */ /* 0x001fca00000000ff */
[----:B------:R-:W-:-:S07]  /*ab40*/  IMAD R2, R3, R18, RZ ;  /* 0x0000001203027224 */ /* 0x000fce00078e02ff */
.L_x_317:
[----:B------:R-:W-:Y:S05]  /*ab50*/  BSYNC B1 ;  /* 0x0000000000017941 */ /* 0x000fea0003800000 */
.L_x_316:
        /* <DEDUP_REMOVED lines=12> */
.L_x_319:
[----:B------:R-:W-:Y:S05]  /*ac20*/  BSYNC B1 ;  /* 0x0000000000017941 */ /* 0x000fea0003800000 */
.L_x_318:
[----:B0-----:R-:W-:Y:S01]  /*ac30*/  @!P4 IMAD R3, R40, R17, R2 ;  /* 0x000000112803c224 */ /* 0x001fe200078e0202 */
[----:B------:R-:W-:Y:S04]  /*ac40*/  BSSY B1, `(.L_x_320) ;  /* 0x0000006000017945 */ /* 0x000fe80003800000 */
[----:B------:R0:W-:Y:S01]  /*ac50*/  @!P4 STG.E.U8 desc[UR36][R6.64+0x20], R3 ;  /* 0x000020030600c986 */ /* 0x0001e2000c101124 */
[----:B------:R-:W-:Y:S05]  /*ac60*/  @P3 BRA `(.L_x_321) ;  /* 0x00000000000c3947 */ /* 0x000fea0003800000 */
[----:B------:R-:W0:Y:S02]  /*ac70*/  LDG.E.U8 R16, desc[UR36][R14.64+0x21] ;  /* 0x000021240e107981 */ /* 0x000e24000c1e1100 */
[----:B0-----:R-:W-:-:S05]  /*ac80*/  PRMT R3, R16, 0x8880, RZ ;  /* 0x0000888010037816 */ /* 0x001fca00000000ff */
[----:B------:R-:W-:-:S07]  /*ac90*/  IMAD R2, R3, R18, RZ ;  /* 0x0000001203027224 */ /* 0x000fce00078e02ff */
.L_x_321:
[----:B------:R-:W-:Y:S05]  /*aca0*/  BSYNC B1 ;  /* 0x0000000000017941 */ /* 0x000fea0003800000 */
.L_x_320:
[----:B------:R-:W-:Y:S01]  /*acb0*/  @!P3 IMAD R41, R41, R17, R2 ;  /* 0x000000112929b224 */ /* 0x000fe200078e0202 */
[----:B------:R-:W-:Y:S04]  /*acc0*/  BSSY B1, `(.L_x_322) ;  /* 0x0000006000017945 */ /* 0x000fe80003800000 */
[----:B------:R0:W-:Y:S01]  /*acd0*/  @!P3 STG.E.U8 desc[UR36][R6.64+0x21], R41 ;  /* 0x000021290600b986 */ /* 0x0001e2000c101124 */
[----:B------:R-:W-:Y:S05]  /*ace0*/  @P5 BRA `(.L_x_323) ;  /* 0x00000000000c5947 */ /* 0x000fea0003800000 */
[----:B------:R-:W0:Y:S02]  /*acf0*/  LDG.E.U8 R16, desc[UR36][R154.64+0x20] ;  /* 0x000020249a107981 */ /* 0x000e24000c1e1100 */
[----:B0-----:R-:W-:-:S05]  /*ad00*/  PRMT R3, R16, 0x8880, RZ ;  /* 0x0000888010037816 */ /* 0x001fca00000000ff */
[----:B------:R-:W-:-:S07]  /*ad10*/  IMAD R2, R3, R18, RZ ;  /* 0x0000001203027224 */ /* 0x000fce00078e02ff */
.L_x_323:
[----:B------:R-:W-:Y:S05]  /*ad20*/  BSYNC B1 ;  /* 0x0000000000017941 */ /* 0x000fea0003800000 */
.L_x_322:
[----:B0-----:R-:W-:Y:S01]  /*ad30*/  @!P5 IMAD R3, R42, R17, R2 ;  /* 0x000000112a03d224 */ /* 0x001fe200078e0202 */
[----:B------:R-:W-:Y:S04]  /*ad40*/  BSSY B1, `(.L_x_324) ;  /* 0x0000006000017945 */ /* 0x000fe80003800000 */
[----:B------:R0:W-:Y:S01]  /*ad50*/  @!P5 STG.E.U8 desc[UR36][R8.64+0x20], R3 ;  /* 0x000020030800d986 */ /* 0x0001e2000c101124 */
[----:B------:R-:W-:Y:S05]  /*ad60*/  @P6 BRA `(.L_x_325) ;  /* 0x00000000000c6947 */ /* 0x000fea0003800000 */
[----:B------:R-:W0:Y:S02]  /*ad70*/  LDG.E.U8 R16, desc[UR36][R154.64+0x21] ;  /* 0x000021249a107981 */ /* 0x000e24000c1e1100 */
[----:B0-----:R-:W-:-:S05]  /*ad80*/  PRMT R3, R16, 0x8880, RZ ;  /* 0x0000888010037816 */ /* 0x001fca00000000ff */
[----:B------:R-:W-:-:S07]  /*ad90*/  IMAD R2, R3, R18, RZ ;  /* 0x0000001203027224 */ /* 0x000fce00078e02ff */
.L_x_325:
[----:B------:R-:W-:Y:S05]  /*ada0*/  BSYNC B1 ;  /* 0x0000000000017941 */ /* 0x000fea0003800000 */
.L_x_324:
[----:B------:R-:W-:Y:S01]  /*adb0*/  @!P6 IMAD R43, R43, R17, R2 ;  /* 0x000000112b2be224 */ /* 0x000fe200078e0202 */
[----:B------:R-:W-:Y:S04]  /*adc0*/  BSSY B1, `(.L_x_326) ;  /* 0x0000006000017945 */ /* 0x000fe80003800000 */
[----:B------:R0:W-:Y:S01]  /*add0*/  @!P6 STG.E.U8 desc[UR36][R8.64+0x21], R43 ;  /* 0x0000212b0800e986 */ /* 0x0001e2000c101124 */
[----:B------:R-:W-:Y:S05]  /*ade0*/  @P1 BRA `(.L_x_327) ;  /* 0x00000000000c1947 */ /* 0x000fea0003800000 */
[----:B------:R-:W0:Y:S02]  /*adf0*/  LDG.E.U8 R16, desc[UR36][R14.64+0x28] ;  /* 0x000028240e107981 */ /* 0x000e24000c1e1100 */
[----:B0-----:R-:W-:-:S05]  /*ae00*/  PRMT R3, R16, 0x8880, RZ ;  /* 0x0000888010037816 */ /* 0x001fca00000000ff */
[----:B------:R-:W-:-:S07]  /*ae10*/  IMAD R2, R3, R18, RZ ;  /* 0x0000001203027224 */ /* 0x000fce00078e02ff */
.L_x_327:
[----:B------:R-:W-:Y:S05]  /*ae20*/  BSYNC B1 ;  /* 0x0000000000017941 */ /* 0x000fea0003800000 */
.L_x_326:
        /* <DEDUP_REMOVED lines=12> */
.L_x_329:
[----:B------:R-:W-:Y:S05]  /*aef0*/  BSYNC B1 ;  /* 0x0000000000017941 */ /* 0x000fea0003800000 */
.L_x_328:
[----:B------:R-:W-:Y:S01]  /*af00*/  @!P4 IMAD R45, R45, R17, R2 ;  /* 0x000000112d2dc224 */ /* 0x000fe200078e0202 */
[----:B------:R-:W-:Y:S04]  /*af10*/  BSSY B1, `(.L_x_330) ;  /* 0x0000006000017945 */ /* 0x000fe80003800000 */
[----:B------:R0:W-:Y:S01]  /*af20*/  @!P4 STG.E.U8 desc[UR36][R6.64+0x29], R45 ;  /* 0x0000292d0600c986 */ /* 0x0001e2000c101124 */
[----:B------:R-:W-:Y:S05]  /*af30*/  @P3 BRA `(.L_x_331) ;  /* 0x00000000000c3947 */ /* 0x000fea0003800000 */
[----:B------:R-:W0:Y:S02]  /*af40*/  LDG.E.U8 R16, desc[UR36][R154.64+0x28] ;  /* 0x000028249a107981 */ /* 0x000e24000c1e1100 */
[----:B0-----:R-:W-:-:S05]  /*af50*/  PRMT R3, R16, 0x8880, RZ ;  /* 0x0000888010037816 */ /* 0x001fca00000000ff */
[----:B------:R-:W-:-:S07]  /*af60*/  IMAD R2, R3, R18, RZ ;  /* 0x0000001203027224 */ /* 0x000fce00078e02ff */
.L_x_331:
[----:B------:R-:W-:Y:S05]  /*af70*/  BSYNC B1 ;  /* 0x0000000000017941 */ /* 0x000fea0003800000 */
.L_x_330:
[----:B0-----:R-:W-:Y:S01]  /*af80*/  @!P3 IMAD R3, R46, R17, R2 ;  /* 0x000000112e03b224 */ /* 0x001fe200078e0202 */
[----:B------:R-:W-:Y:S04]  /*af90*/  BSSY B1, `(.L_x_332) ;  /* 0x0000006000017945 */ /* 0x000fe80003800000 */
[----:B------:R0:W-:Y:S01]  /*afa0*/  @!P3 STG.E.U8 desc[UR36][R8.64+0x28], R3 ;  /* 0x000028030800b986 */ /* 0x0001e2000c101124 */
[----:B------:R-:W-:Y:S05]  /*afb0*/  @P5 BRA `(.L_x_333) ;  /* 0x00000000000c5947 */ /* 0x000fea0003800000 */
[----:B------:R-:W0:Y:S02]  /*afc0*/  LDG.E.U8 R16, desc[UR36][R154.64+0x29] ;  /* 0x000029249a107981 */ /* 0x000e24000c1e1100 */
[----:B0-----:R-:W-:-:S05]  /*afd0*/  PRMT R3, R16, 0x8880, RZ ;  /* 0x0000888010037816 */ /* 0x001fca00000000ff */
[----:B------:R-:W-:-:S07]  /*afe0*/  IMAD R2, R3, R18, RZ ;  /* 0x0000001203027224 */ /* 0x000fce00078e02ff */
.L_x_333:
[----:B------:R-:W-:Y:S05]  /*aff0*/  BSYNC B1 ;  /* 0x0000000000017941 */ /* 0x000fea0003800000 */
.L_x_332:
[----:B------:R-:W-:Y:S01]  /*b000*/  @!P5 IMAD R47, R47, R17, R2 ;  /* 0x000000112f2fd224 */ /* 0x000fe200078e0202 */
[----:B------:R-:W-:Y:S04]  /*b010*/  BSSY B1, `(.L_x_334) ;  /* 0x0000006000017945 */ /* 0x000fe80003800000 */
[----:B------:R0:W-:Y:S01]  /*b020*/  @!P5 STG.E.U8 desc[UR36][R8.64+0x29], R47 ;  /* 0x0000292f0800d986 */ /* 0x0001e2000c101124 */
[----:B------:R-:W-:Y:S05]  /*b030*/  @P6 BRA `(.L_x_335) ;  /* 0x00000000000c6947 */ /* 0x000fea0003800000 */
[----:B------:R-:W0:Y:S02]  /*b040*/  LDG.E.U8 R16, desc[UR36][R14.64+0x30] ;  /* 0x000030240e107981 */ /* 0x000e24000c1e1100 */
[----:B0-----:R-:W-:-:S05]  /*b050*/  PRMT R3, R16, 0x8880, RZ ;  /* 0x0000888010037816 */ /* 0x001fca00000000ff */
[----:B------:R-:W-:-:S07]  /*b060*/  IMAD R2, R3, R18, RZ ;  /* 0x0000001203027224 */ /* 0x000fce00078e02ff */
.L_x_335:
[----:B------:R-:W-:Y:S05]  /*b070*/  BSYNC B1 ;  /* 0x0000000000017941 */ /* 0x000fea0003800000 */
.L_x_334:
[----:B0-----:R-:W-:Y:S01]  /*b080*/  @!P6 IMAD R3, R48, R17, R2 ;  /* 0x000000113003e224 */ /* 0x001fe200078e0202 */
[----:B------:R-:W-:Y:S04]  /*b090*/  BSSY B1, `(.L_x_336) ;  /* 0x0000006000017945 */ /* 0x000fe80003800000 */
[----:B------:R0:W-:Y:S01]  /*b0a0*/  @!P6 STG.E.U8 desc[UR36][R6.64+0x30], R3 ;  /* 0x000030030600e986 */ /* 0x0001e2000c101124 */
[----:B------:R-:W-:Y:S05]  /*b0b0*/  @P1 BRA `(.L_x_337) ;  /* 0x00000000000c1947 */ /* 0x000fea0003800000 */
[----:B------:R-:W0:Y:S02]  /*b0c0*/  LDG.E.U8 R16, desc[UR36][R14.64+0x31] ;  /* 0x000031240e107981 */ /* 0x000e24000c1e1100 */
[----:B0-----:R-:W-:-:S05]  /*b0d0*/  PRMT R3, R16, 0x8880, RZ ;  /* 0x0000888010037816 */ /* 0x001fca00000000ff */
[----:B------:R-:W-:-:S07]  /*b0e0*/  IMAD R2, R3, R18, RZ ;  /* 0x0000001203027224 */ /* 0x000fce00078e02ff */
.L_x_337:
[----:B------:R-:W-:Y:S05]  /*b0f0*/  BSYNC B1 ;  /* 0x0000000000017941 */ /* 0x000fea0003800000 */
.L_x_336:
        /* <DEDUP_REMOVED lines=12> */
.L_x_339:
[----:B------:R-:W-:Y:S05]  /*b1c0*/  BSYNC B1 ;  /* 0x0000000000017941 */ /* 0x000fea0003800000 */
.L_x_338:
[----:B0-----:R-:W-:Y:S01]  /*b1d0*/  @!P4 IMAD R3, R50, R17, R2 ;  /* 0x000000113203c224 */ /* 0x001fe200078e0202 */
[----:B------:R-:W-:Y:S04]  /*b1e0*/  BSSY B1, `(.L_x_340) ;  /* 0x0000006000017945 */ /* 0x000fe80003800000 */
[----:B------:R0:W-:Y:S01]  /*b1f0*/  @!P4 STG.E.U8 desc[UR36][R8.64+0x30], R3 ;  /* 0x000030030800c986 */ /* 0x0001e2000c101124 */
[----:B------:R-:W-:Y:S05]  /*b200*/  @P3 BRA `(.L_x_341) ;  /* 0x00000000000c3947 */ /* 0x000fea0003800000 */
[----:B------:R-:W0:Y:S02]  /*b210*/  LDG.E.U8 R16, desc[UR36][R154.64+0x31] ;  /* 0x000031249a107981 */ /* 0x000e24000c1e1100 */
[----:B0-----:R-:W-:-:S05]  /*b220*/  PRMT R3, R16, 0x8880, RZ ;  /* 0x0000888010037816 */ /* 0x001fca00000000ff */
[----:B------:R-:W-:-:S07]  /*b230*/  IMAD R2, R3, R18, RZ ;  /* 0x0000001203027224 */ /* 0x000fce00078e02ff */
.L_x_341:
[----:B------:R-:W-:Y:S05]  /*b240*/  BSYNC B1 ;  /* 0x0000000000017941 */ /* 0x000fea0003800000 */
.L_x_340:
[----:B------:R-:W-:Y:S01]  /*b250*/  @!P3 IMAD R51, R51, R17, R2 ;  /* 0x000000113333b224 */ /* 0x000fe200078e0202 */
[----:B------:R-:W-:Y:S04]  /*b260*/  BSSY B1, `(.L_x_342) ;  /* 0x0000006000017945 */ /* 0x000fe80003800000 */
[----:B------:R0:W-:Y:S01]  /*b270*/  @!P3 STG.E.U8 desc[UR36][R8.64+0x31], R51 ;  /* 0x000031330800b986 */ /* 0x0001e2000c101124 */
[----:B------:R-:W-:Y:S05]  /*b280*/  @P5 BRA `(.L_x_343) ;  /* 0x00000000000c5947 */ /* 0x000fea0003800000 */
[----:B------:R-:W0:Y:S02]  /*b290*/  LDG.E.U8 R16, desc[UR36][R14.64+0x38] ;  /* 0x000038240e107981 */ /* 0x000e24000c1e1100 */
[----:B0-----:R-:W-:-:S05]  /*b2a0*/  PRMT R3, R16, 0x8880, RZ ;  /* 0x0000888010037816 */ /* 0x001fca00000000ff */
[----:B------:R-:W-:-:S07]  /*b2b0*/  IMAD R2, R3, R18, RZ ;  /* 0x0000001203027224 */ /* 0x000fce00078e02ff */
.L_x_343:
[----:B------:R-:W-:Y:S05]  /*b2c0*/  BSYNC B1 ;  /* 0x0000000000017941 */ /* 0x000fea0003800000 */
.L_x_342:
[----:B0-----:R-:W-:Y:S01]  /*b2d0*/  @!P5 IMAD R3, R52, R17, R2 ;  /* 0x000000113403d224 */ /* 0x001fe200078e0202 */
[----:B------:R-:W-:Y:S04]  /*b2e0*/  BSSY B1, `(.L_x_344) ;  /* 0x0000006000017945 */ /* 0x000fe80003800000 */
[----:B------:R0:W-:Y:S01]  /*b2f0*/  @!P5 STG.E.U8 desc[UR36][R6.64+0x38], R3 ;  /* 0x000038030600d986 */ /* 0x0001e2000c101124 */
[----:B------:R-:W-:Y:S05]  /*b300*/  @P6 BRA `(.L_x_345) ;  /* 0x00000000000c6947 */ /* 0x000fea0003800000 */
[----:B------:R-:W0:Y:S02]  /*b310*/  LDG.E.U8 R16, desc[UR36][R14.64+0x39] ;  /* 0x000039240e107981 */ /* 0x000e24000c1e1100 */
[----:B0-----:R-:W-:-:S05]  /*b320*/  PRMT R3, R16, 0x8880, RZ ;  /* 0x0000888010037816 */ /* 0x001fca00000000ff */
[----:B------:R-:W-:-:S07]  /*b330*/  IMAD R2, R3, R18, RZ ;  /* 0x0000001203027224 */ /* 0x000fce00078e02ff */
.L_x_345:
[----:B------:R-:W-:Y:S05]  /*b340*/  BSYNC B1 ;  /* 0x0000000000017941 */ /* 0x000fea0003800000 */
.L_x_344:
[----:B------:R-:W-:Y:S01]  /*b350*/  @!P6 IMAD R53, R53, R17, R2 ;  /* 0x000000113535e224 */ /* 0x000fe200078e0202 */
[----:B------:R-:W-:Y:S04]  /*b360*/  BSSY B1, `(.L_x_346) ;  /* 0x0000006000017945 */ /* 0x000fe80003800000 */
[----:B------:R0:W-:Y:S01]  /*b370*/  @!P6 STG.E.U8 desc[UR36][R6.64+0x39], R53 ;  /* 0x000039350600e986 */ /* 0x0001e2000c101124 */
[----:B------:R-:W-:Y:S05]  /*b380*/  @P1 BRA `(.L_x_347) ;  /* 0x00000000000c1947 */ /* 0x000fea0003800000 */
[----:B------:R-:W0:Y:S02]  /*b390*/  LDG.E.U8 R16, desc[UR36][R154.64+0x38] ;  /* 0x000038249a107981 */ /* 0x000e24000c1e1100 */
[----:B0-----:R-:W-:-:S05]  /*b3a0*/  PRMT R3, R16, 0x8880, RZ ;  /* 0x0000888010037816 */ /* 0x001fca00000000ff */
[----:B------:R-:W-:-:S07]  /*b3b0*/  IMAD R2, R3, R18, RZ ;  /* 0x0000001203027224 */ /* 0x000fce00078e02ff */
.L_x_347:
[----:B------:R-:W-:Y:S05]  /*b3c0*/  BSYNC B1 ;  /* 0x0000000000017941 */ /* 0x000fea0003800000 */
.L_x_346:
        /* <DEDUP_REMOVED lines=12> */
.L_x_349:
[----:B------:R-:W-:Y:S05]  /*b490*/  BSYNC B1 ;  /* 0x0000000000017941 */ /* 0x000fea0003800000 */
.L_x_348:
[----:B------:R-:W-:Y:S01]  /*b4a0*/  @!P4 IMAD R55, R55, R17, R2 ;  /* 0x000000113737c224 */ /* 0x000fe200078e0202 */
[----:B------:R-:W-:Y:S04]  /*b4b0*/  BSSY B1, `(.L_x_350) ;  /* 0x0000006000017945 */ /* 0x000fe80003800000 */
[----:B------:R0:W-:Y:S01]  /*b4c0*/  @!P4 STG.E.U8 desc[UR36][R8.64+0x39], R55 ;  /* 0x000039370800c986 */ /* 0x0001e2000c101124 */
[----:B------:R-:W-:Y:S05]  /*b4d0*/  @P3 BRA `(.L_x_351) ;  /* 0x00000000000c3947 */ /* 0x000fea0003800000 */
[----:B------:R-:W0:Y:S02]  /*b4e0*/  LDG.E.U8 R16, desc[UR36][R14.64+0x40] ;  /* 0x000040240e107981 */ /* 0x000e24000c1e1100 */
[----:B0-----:R-:W-:-:S05]  /*b4f0*/  PRMT R3, R16, 0x8880, RZ ;  /* 0x0000888010037816 */ /* 0x001fca00000000ff */
[----:B------:R-:W-:-:S07]  /*b500*/  IMAD R2, R3, R18, RZ ;  /* 0x0000001203027224 */ /* 0x000fce00078e02ff */
.L_x_351:
[----:B------:R-:W-:Y:S05]  /*b510*/  BSYNC B1 ;  /* 0x0000000000017941 */ /* 0x000fea0003800000 */
.L_x_350:
[----:B0-----:R-:W-:Y:S01]  /*b520*/  @!P3 IMAD R3, R56, R17, R2 ;  /* 0x000000113803b224 */ /* 0x001fe200078e0202 */
[----:B------:R-:W-:Y:S04]  /*b530*/  BSSY B1, `(.L_x_352) ;  /* 0x0000006000017945 */ /* 0x000fe80003800000 */
[----:B------:R0:W-:Y:S01]  /*b540*/  @!P3 STG.E.U8 desc[UR36][R6.64+0x40], R3 ;  /* 0x000040030600b986 */ /* 0x0001e2000c101124 */
[----:B------:R-:W-:Y:S05]  /*b550*/  @P5 BRA `(.L_x_353) ;  /* 0x00000000000c5947 */ /* 0x000fea0003800000 */
[----:B------:R-:W0:Y:S02]  /*b560*/  LDG.E.U8 R16, desc[UR36][R14.64+0x41] ;  /* 0x000041240e107981 */ /* 0x000e24000c1e1100 */
[----:B0-----:R-:W-:-:S05]  /*b570*/  PRMT R3, R16, 0x8880, RZ ;  /* 0x0000888010037816 */ /* 0x001fca00000000ff */
[----:B------:R-:W-:-:S07]  /*b580*/  IMAD R2, R3, R18, RZ ;  /* 0x0000001203027224 */ /* 0x000fce00078e02ff */
.L_x_353:
[----:B------:R-:W-:Y:S05]  /*b590*/  BSYNC B1 ;  /* 0x0000000000017941 */ /* 0x000fea0003800000 */
.L_x_352:
[----:B------:R-:W-:Y:S01]  /*b5a0*/  @!P5 IMAD R57, R57, R17, R2 ;  /* 0x000000113939d224 */ /* 0x000fe200078e0202 */
[----:B------:R-:W-:Y:S04]  /*b5b0*/  BSSY B1, `(.L_x_354) ;  /* 0x0000006000017945 */ /* 0x000fe80003800000 */
[----:B------:R0:W-:Y:S01]  /*b5c0*/  @!P5 STG.E.U8 desc[UR36][R6.64+0x41], R57 ;  /* 0x000041390600d986 */ /* 0x0001e2000c101124 */
[----:B------:R-:W-:Y:S05]  /*b5d0*/  @P6 BRA `(.L_x_355) ;  /* 0x00000000000c6947 */ /* 0x000fea0003800000 */
[----:B------:R-:W0:Y:S02]  /*b5e0*/  LDG.E.U8 R16, desc[UR36][R154.64+0x40] ;  /* 0x000040249a107981 */ /* 0x000e24000c1e1100 */
[----:B0-----:R-:W-:-:S05]  /*b5f0*/  PRMT R3, R16, 0x8880, RZ ;  /* 0x0000888010037816 */ /* 0x001fca00000000ff */
[----:B------:R-:W-:-:S07]  /*b600*/  IMAD R2, R3, R18, RZ ;  /* 0x0000001203027224 */ /* 0x000fce00078e02ff */
.L_x_355:
[----:B------:R-:W-:Y:S05]  /*b610*/  BSYNC B1 ;  /* 0x0000000000017941 */ /* 0x000fea0003800000 */
.L_x_354:
[----:B0-----:R-:W-:Y:S01]  /*b620*/  @!P6 IMAD R3, R58, R17, R2 ;  /* 0x000000113a03e224 */ /* 0x001fe200078e0202 */
[----:B------:R-:W-:Y:S04]  /*b630*/  BSSY B1, `(.L_x_356) ;  /* 0x0000006000017945 */ /* 0x000fe80003800000 */
[----:B------:R0:W-:Y:S01]  /*b640*/  @!P6 STG.E.U8 desc[UR36][R8.64+0x40], R3 ;  /* 0x000040030800e986 */ /* 0x0001e2000c101124 */
[----:B------:R-:W-:Y:S05]  /*b650*/  @P1 BRA `(.L_x_357) ;  /* 0x00000000000c1947 */ /* 0x000fea0003800000 */
[----:B------:R-:W0:Y:S02]  /*b660*/  LDG.E.U8 R16, desc[UR36][R154.64+0x41] ;  /* 0x000041249a107981 */ /* 0x000e24000c1e1100 */
[----:B0-----:R-:W-:-:S05]  /*b670*/  PRMT R3, R16, 0x8880, RZ ;  /* 0x0000888010037816 */ /* 0x001fca00000000ff */
[----:B------:R-:W-:-:S07]  /*b680*/  IMAD R2, R3, R18, RZ ;  /* 0x0000001203027224 */ /* 0x000fce00078e02ff */
.L_x_357:
[----:B------:R-:W-:Y:S05]  /*b690*/  BSYNC B1 ;  /* 0x0000000000017941 */ /* 0x000fea0003800000 */
.L_x_356:
        /* <DEDUP_REMOVED lines=12> */
.L_x_359:
[----:B------:R-:W-:Y:S05]  /*b760*/  BSYNC B1 ;  /* 0x0000000000017941 */ /* 0x000fea0003800000 */
.L_x_358:
[----:B0-----:R-:W-:Y:S01]  /*b770*/  @!P4 IMAD R3, R60, R17, R2 ;  /* 0x000000113c03c224 */ /* 0x001fe200078e0202 */
[----:B------:R-:W-:Y:S04]  /*b780*/  BSSY B1, `(.L_x_360) ;  /* 0x0000006000017945 */ /* 0x000fe80003800000 */
[----:B------:R0:W-:Y:S01]  /*b790*/  @!P4 STG.E.U8 desc[UR36][R6.64+0x48], R3 ;  /* 0x000048030600c986 */ /* 0x0001e2000c101124 */
[----:B------:R-:W-:Y:S05]  /*b7a0*/  @P3 BRA `(.L_x_361) ;  /* 0x00000000000c3947 */ /* 0x000fea0003800000 */
[----:B------:R-:W0:Y:S02]  /*b7b0*/  LDG.E.U8 R16, desc[UR36][R14.64+0x49] ;  /* 0x000049240e107981 */ /* 0x000e24000c1e1100 */
[----:B0-----:R-:W-:-:S05]  /*b7c0*/  PRMT R3, R16, 0x8880, RZ ;  /* 0x0000888010037816 */ /* 0x001fca00000000ff */
[----:B------:R-:W-:-:S07]  /*b7d0*/  IMAD R2, R3, R18, RZ ;  /* 0x0000001203027224 */ /* 0x000fce00078e02ff */
.L_x_361:
[----:B------:R-:W-:Y:S05]  /*b7e0*/  BSYNC B1 ;  /* 0x0000000000017941 */ /* 0x000fea0003800000 */
.L_x_360:
[----:B------:R-:W-:Y:S01]  /*b7f0*/  @!P3 IMAD R61, R61, R17, R2 ;  /* 0x000000113d3db224 */ /* 0x000fe200078e0202 */
[----:B------:R-:W-:Y:S04]  /*b800*/  BSSY B1, `(.L_x_362) ;  /* 0x0000006000017945 */ /* 0x000fe80003800000 */
[----:B------:R0:W-:Y:S01]  /*b810*/  @!P3 STG.E.U8 desc[UR36][R6.64+0x49], R61 ;  /* 0x0000493d0600b986 */ /* 0x0001e2000c101124 */
[----:B------:R-:W-:Y:S05]  /*b820*/  @P5 BRA `(.L_x_363) ;  /* 0x00000000000c5947 */ /* 0x000fea0003800000 */
[----:B------:R-:W0:Y:S02]  /*b830*/  LDG.E.U8 R16, desc[UR36][R154.64+0x48] ;  /* 0x000048249a107981 */ /* 0x000e24000c1e1100 */
[----:B0-----:R-:W-:-:S05]  /*b840*/  PRMT R3, R16, 0x8880, RZ ;  /* 0x0000888010037816 */ /* 0x001fca00000000ff */
[----:B------:R-:W-:-:S07]  /*b850*/  IMAD R2, R3, R18, RZ ;  /* 0x0000001203027224 */ /* 0x000fce00078e02ff */
.L_x_363:
[----:B------:R-:W-:Y:S05]  /*b860*/  BSYNC B1 ;  /* 0x0000000000017941 */ /* 0x000fea0003800000 */
.L_x_362:
[----:B0-----:R-:W-:Y:S01]  /*b870*/  @!P5 IMAD R3, R62, R17, R2 ;  /* 0x000000113e03d224 */ /* 0x001fe200078e0202 */
[----:B------:R-:W-:Y:S04]  /*b880*/  BSSY B1, `(.L_x_364) ;  /* 0x0000006000017945 */ /* 0x000fe80003800000 */
[----:B------:R0:W-:Y:S01]  /*b890*/  @!P5 STG.E.U8 desc[UR36][R8.64+0x48], R3 ;  /* 0x000048030800d986 */ /* 0x0001e2000c101124 */
[----:B------:R-:W-:Y:S05]  /*b8a0*/  @P6 BRA `(.L_x_365) ;  /* 0x00000000000c6947 */ /* 0x000fea0003800000 */
[----:B------:R-:W0:Y:S02]  /*b8b0*/  LDG.E.U8 R16, desc[UR36][R154.64+0x49] ;  /* 0x000049249a107981 */ /* 0x000e24000c1e1100 */
[----:B0-----:R-:W-:-:S05]  /*b8c0*/  PRMT R3, R16, 0x8880, RZ ;  /* 0x0000888010037816 */ /* 0x001fca00000000ff */
[----:B------:R-:W-:-:S07]  /*b8d0*/  IMAD R2, R3, R18, RZ ;  /* 0x0000001203027224 */ /* 0x000fce00078e02ff */
.L_x_365:
[----:B------:R-:W-:Y:S05]  /*b8e0*/  BSYNC B1 ;  /* 0x0000000000017941 */ /* 0x000fea0003800000 */
.L_x_364:
[----:B------:R-:W-:Y:S01]  /*b8f0*/  @!P6 IMAD R63, R63, R17, R2 ;  /* 0x000000113f3fe224 */ /* 0x000fe200078e0202 */
[----:B------:R-:W-:Y:S04]  /*b900*/  BSSY B1, `(.L_x_366) ;  /* 0x0000006000017945 */ /* 0x000fe80003800000 */
[----:B------:R0:W-:Y:S01]  /*b910*/  @!P6 STG.E.U8 desc[UR36][R8.64+0x49], R63 ;  /* 0x0000493f0800e986 */ /* 0x0001e2000c101124 */
[----:B------:R-:W-:Y:S05]  /*b920*/  @P1 BRA `(.L_x_367) ;  /* 0x00000000000c1947 */ /* 0x000fea0003800000 */
[----:B------:R-:W0:Y:S02]  /*b930*/  LDG.E.U8 R16, desc[UR36][R14.64+0x50] ;  /* 0x000050240e107981 */ /* 0x000e24000c1e1100 */
[----:B0-----:R-:W-:-:S05]  /*b940*/  PRMT R3, R16, 0x8880, RZ ;  /* 0x0000888010037816 */ /* 0x001fca00000000ff */
[----:B------:R-:W-:-:S07]  /*b950*/  IMAD R2, R3, R18, RZ ;  /* 0x0000001203027224 */ /* 0x000fce00078e02ff */
.L_x_367:
[----:B------:R-:W-:Y:S05]  /*b960*/  BSYNC B1 ;  /* 0x0000000000017941 */ /* 0x000fea0003800000 */
.L_x_366:
        /* <DEDUP_REMOVED lines=12> */
.L_x_369:
[----:B------:R-:W-:Y:S05]  /*ba30*/  BSYNC B1 ;  /* 0x0000000000017941 */ /* 0x000fea0003800000 */
.L_x_368:
[----:B------:R-:W-:Y:S01]  /*ba40*/  @!P4 IMAD R65, R65, R17, R2 ;  /* 0x000000114141c224 */ /* 0x000fe200078e0202 */
[----:B------:R-:W-:Y:S04]  /*ba50*/  BSSY B1, `(.L_x_370) ;  /* 0x0000006000017945 */ /* 0x000fe80003800000 */
[----:B------:R0:W-:Y:S01]  /*ba60*/  @!P4 STG.E.U8 desc[UR36][R6.64+0x51], R65 ;  /* 0x000051410600c986 */ /* 0x0001e2000c101124 */
[----:B------:R-:W-:Y:S05]  /*ba70*/  @P3 BRA `(.L_x_371) ;  /* 0x00000000000c3947 */ /* 0x000fea0003800000 */
[----:B------:R-:W0:Y:S02]  /*ba80*/  LDG.E.U8 R16, desc[UR36][R154.64+0x50] ;  /* 0x000050249a107981 */ /* 0x000e24000c1e1100 */
[----:B0-----:R-:W-:-:S05]  /*ba90*/  PRMT R3, R16, 0x8880, RZ ;  /* 0x0000888010037816 */ /* 0x001fca00000000ff */
[----:B------:R-:W-:-:S07]  /*baa0*/  IMAD R2, R3, R18, RZ ;  /* 0x0000001203027224 */ /* 0x000fce00078e02ff */
.L_x_371:
[----:B------:R-:W-:Y:S05]  /*bab0*/  BSYNC B1 ;  /* 0x0000000000017941 */ /* 0x000fea0003800000 */
.L_x_370:
[----:B0-----:R-:W-:Y:S01]  /*bac0*/  @!P3 IMAD R3, R66, R17, R2 ;  /* 0x000000114203b224 */ /* 0x001fe200078e0202 */
[----:B------:R-:W-:Y:S04]  /*bad0*/  BSSY B1, `(.L_x_372) ;  /* 0x0000006000017945 */ /* 0x000fe80003800000 */
[----:B------:R0:W-:Y:S01]  /*bae0*/  @!P3 STG.E.U8 desc[UR36][R8.64+0x50], R3 ;  /* 0x000050030800b986 */ /* 0x0001e2000c101124 */
[----:B------:R-:W-:Y:S05]  /*baf0*/  @P5 BRA `(.L_x_373) ;  /* 0x00000000000c5947 */ /* 0x000fea0003800000 */
[----:B------:R-:W0:Y:S02]  /*bb00*/  LDG.E.U8 R16, desc[UR36][R154.64+0x51] ;  /* 0x000051249a107981 */ /* 0x000e24000c1e1100 */
[----:B0-----:R-:W-:-:S05]  /*bb10*/  PRMT R3, R16, 0x8880, RZ ;  /* 0x0000888010037816 */ /* 0x001fca00000000ff */
[----:B------:R-:W-:-:S07]  /*bb20*/  IMAD R2, R3, R18, RZ ;  /* 0x0000001203027224 */ /* 0x000fce00078e02ff */
.L_x_373:
[----:B------:R-:W-:Y:S05]  /*bb30*/  BSYNC B1 ;  /* 0x0000000000017941 */ /* 0x000fea0003800000 */
.L_x_372:
[----:B------:R-:W-:Y:S01]  /*bb40*/  @!P5 IMAD R67, R67, R17, R2 ;  /* 0x000000114343d224 */ /* 0x000fe200078e0202 */
[----:B------:R-:W-:Y:S04]  /*bb50*/  BSSY B1, `(.L_x_374) ;  /* 0x0000006000017945 */ /* 0x000fe80003800000 */
[----:B------:R0:W-:Y:S01]  /*bb60*/  @!P5 STG.E.U8 desc[UR36][R8.64+0x51], R67 ;  /* 0x000051430800d986 */ /* 0x0001e2000c101124 */
[----:B------:R-:W-:Y:S05]  /*bb70*/  @P6 BRA `(.L_x_375) ;  /* 0x00000000000c6947 */ /* 0x000fea0003800000 */
[----:B------:R-:W0:Y:S02]  /*bb80*/  LDG.E.U8 R16, desc[UR36][R14.64+0x58] ;  /* 0x000058240e107981 */ /* 0x000e24000c1e1100 */
[----:B0-----:R-:W-:-:S05]  /*bb90*/  PRMT R3, R16, 0x8880, RZ ;  /* 0x0000888010037816 */ /* 0x001fca00000000ff */
[----:B------:R-:W-:-:S07]  /*bba0*/  IMAD R2, R3, R18, RZ ;  /* 0x0000001203027224 */ /* 0x000fce00078e02ff */
.L_x_375:
[----:B------:R-:W-:Y:S05]  /*bbb0*/  BSYNC B1 ;  /* 0x0000000000017941 */ /* 0x000fea0003800000 */
.L_x_374:
[----:B0-----:R-:W-:Y:S01]  /*bbc0*/  @!P6 IMAD R3, R68, R17, R2 ;  /* 0x000000114403e224 */ /* 0x001fe200078e0202 */
[----:B------:R-:W-:Y:S04]  /*bbd0*/  BSSY B1, `(.L_x_376) ;  /* 0x0000006000017945 */ /* 0x000fe80003800000 */
[----:B------:R0:W-:Y:S01]  /*bbe0*/  @!P6 STG.E.U8 desc[UR36][R6.64+0x58], R3 ;  /* 0x000058030600e986 */ /* 0x0001e2000c101124 */
[----:B------:R-:W-:Y:S05]  /*bbf0*/  @P1 BRA `(.L_x_377) ;  /* 0x00000000000c1947 */ /* 0x000fea0003800000 */
[----:B------:R-:W0:Y:S02]  /*bc00*/  LDG.E.U8 R16, desc[UR36][R14.64+0x59] ;  /* 0x000059240e107981 */ /* 0x000e24000c1e1100 */
[----:B0-----:R-:W-:-:S05]  /*bc10*/  PRMT R3, R16, 0x8880, RZ ;  /* 0x0000888010037816 */ /* 0x001fca00000000ff */
[----:B------:R-:W-:-:S07]  /*bc20*/  IMAD R2, R3, R18, RZ ;  /* 0x0000001203027224 */ /* 0x000fce00078e02ff */
.L_x_377:
[----:B------:R-:W-:Y:S05]  /*bc30*/  BSYNC B1 ;  /* 0x0000000000017941 */ /* 0x000fea0003800000 */
.L_x_376:
        /* <DEDUP_REMOVED lines=12> */
.L_x_379:
[----:B------:R-:W-:Y:S05]  /*bd00*/  BSYNC B1 ;  /* 0x0000000000017941 */ /* 0x000fea0003800000 */
.L_x_378:
[----:B0-----:R-:W-:Y:S01]  /*bd10*/  @!P4 IMAD R3, R70, R17, R2 ;  /* 0x000000114603c224 */ /* 0x001fe200078e0202 */
[----:B------:R-:W-:Y:S04]  /*bd20*/  BSSY B1, `(.L_x_380) ;  /* 0x0000006000017945 */ /* 0x000fe80003800000 */
[----:B------:R0:W-:Y:S01]  /*bd30*/  @!P4 STG.E.U8 desc[UR36][R8.64+0x58], R3 ;  /* 0x000058030800c986 */ /* 0x0001e2000c101124 */
[----:B------:R-:W-:Y:S05]  /*bd40*/  @P3 BRA `(.L_x_381) ;  /* 0x00000000000c3947 */ /* 0x000fea0003800000 */
[----:B------:R-:W0:Y:S02]  /*bd50*/  LDG.E.U8 R16, desc[UR36][R154.64+0x59] ;  /* 0x000059249a107981 */ /* 0x000e24000c1e1100 */
[----:B0-----:R-:W-:-:S05]  /*bd60*/  PRMT R3, R16, 0x8880, RZ ;  /* 0x0000888010037816 */ /* 0x001fca00000000ff */
[----:B------:R-:W-:-:S07]  /*bd70*/  IMAD R2, R3, R18, RZ ;  /* 0x0000001203027224 */ /* 0x000fce00078e02ff */
.L_x_381:
[----:B------:R-:W-:Y:S05]  /*bd80*/  BSYNC B1 ;  /* 0x0000000000017941 */ /* 0x000fea0003800000 */
.L_x_380:
[----:B------:R-:W-:Y:S01]  /*bd90*/  @!P3 IMAD R71, R71, R17, R2 ;  /* 0x000000114747b224 */ /* 0x000fe200078e0202 */
[----:B------:R-:W-:Y:S04]  /*bda0*/  BSSY B1, `(.L_x_382) ;  /* 0x0000006000017945 */ /* 0x000fe80003800000 */
[----:B------:R0:W-:Y:S01]  /*bdb0*/  @!P3 STG.E.U8 desc[UR36][R8.64+0x59], R71 ;  /* 0x000059470800b986 */ /* 0x0001e2000c101124 */
[----:B------:R-:W-:Y:S05]  /*bdc0*/  @P5 BRA `(.L_x_383) ;  /* 0x00000000000c5947 */ /* 0x000fea0003800000 */
[----:B------:R-:W0:Y:S02]  /*bdd0*/  LDG.E.U8 R16, desc[UR36][R14.64+0x60] ;  /* 0x000060240e107981 */ /* 0x000e24000c1e1100 */
[----:B0-----:R-:W-:-:S05]  /*bde0*/  PRMT R3, R16, 0x8880, RZ ;  /* 0x0000888010037816 */ /* 0x001fca00000000ff */
[----:B------:R-:W-:-:S07]  /*bdf0*/  IMAD R2, R3, R18, RZ ;  /* 0x0000001203027224 */ /* 0x000fce00078e02ff */
.L_x_383:
[----:B------:R-:W-:Y:S05]  /*be00*/  BSYNC B1 ;  /* 0x0000000000017941 */ /* 0x000fea0003800000 */
.L_x_382:
[----:B0-----:R-:W-:Y:S01]  /*be10*/  @!P5 IMAD R3, R72, R17, R2 ;  /* 0x000000114803d224 */ /* 0x001fe200078e0202 */
[----:B------:R-:W-:Y:S04]  /*be20*/  BSSY B1, `(.L_x_384) ;  /* 0x0000006000017945 */ /* 0x000fe80003800000 */
[----:B------:R0:W-:Y:S01]  /*be30*/  @!P5 STG.E.U8 desc[UR36][R6.64+0x60], R3 ;  /* 0x000060030600d986 */ /* 0x0001e2000c101124 */
[----:B------:R-:W-:Y:S05]  /*be40*/  @P6 BRA `(.L_x_385) ;  /* 0x00000000000c6947 */ /* 0x000fea0003800000 */
[----:B------:R-:W0:Y:S02]  /*be50*/  LDG.E.U8 R16, desc[UR36][R14.64+0x61] ;  /* 0x000061240e107981 */ /* 0x000e24000c1e1100 */
[----:B0-----:R-:W-:-:S05]  /*be60*/  PRMT R3, R16, 0x8880, RZ ;  /* 0x0000888010037816 */ /* 0x001fca00000000ff */
[----:B------:R-:W-:-:S07]  /*be70*/  IMAD R2, R3, R18, RZ ;  /* 0x0000001203027224 */ /* 0x000fce00078e02ff */
.L_x_385:
[----:B------:R-:W-:Y:S05]  /*be80*/  BSYNC B1 ;  /* 0x0000000000017941 */ /* 0x000fea0003800000 */
.L_x_384:
[----:B------:R-:W-:Y:S01]  /*be90*/  @!P6 IMAD R73, R73, R17, R2 ;  /* 0x000000114949e224 */ /* 0x000fe200078e0202 */
[----:B------:R-:W-:Y:S04]  /*bea0*/  BSSY B1, `(.L_x_386) ;  /* 0x0000006000017945 */ /* 0x000fe80003800000 */
[----:B------:R0:W-:Y:S01]  /*beb0*/  @!P6 STG.E.U8 desc[UR36][R6.64+0x61], R73 ;  /* 0x000061490600e986 */ /* 0x0001e2000c101124 */
[----:B------:R-:W-:Y:S05]  /*bec0*/  @P1 BRA `(.L_x_387) ;  /* 0x00000000000c1947 */ /* 0x000fea0003800000 */
[----:B------:R-:W0:Y:S02]  /*bed0*/  LDG.E.U8 R16, desc[UR36][R154.64+0x60] ;  /* 0x000060249a107981 */ /* 0x000e24000c1e1100 */
[----:B0-----:R-:W-:-:S05]  /*bee0*/  PRMT R3, R16, 0x8880, RZ ;  /* 0x0000888010037816 */ /* 0x001fca00000000ff */
[----:B------:R-:W-:-:S07]  /*bef0*/  IMAD R2, R3, R18, RZ ;  /* 0x0000001203027224 */ /* 0x000fce00078e02ff */
.L_x_387:
[----:B------:R-:W-:Y:S05]  /*bf00*/  BSYNC B1 ;  /* 0x0000000000017941 */ /* 0x000fea0003800000 */
.L_x_386:
        /* <DEDUP_REMOVED lines=12> */
.L_x_389:
[----:B------:R-:W-:Y:S05]  /*bfd0*/  BSYNC B1 ;  /* 0x0000000000017941 */ /* 0x000fea0003800000 */
.L_x_388:
[----:B------:R-:W-:Y:S01]  /*bfe0*/  @!P4 IMAD R75, R75, R17, R2 ;  /* 0x000000114b4bc224 */ /* 0x000fe200078e0202 */
[----:B------:R-:W-:Y:S04]  /*bff0*/  BSSY B1, `(.L_x_390) ;  /* 0x0000006000017945 */ /* 0x000fe80003800000 */
[----:B------:R0:W-:Y:S01]  /*c000*/  @!P4 STG.E.U8 desc[UR36][R8.64+0x61], R75 ;  /* 0x0000614b0800c986 */ /* 0x0001e2000c101124 */
[----:B------:R-:W-:Y:S05]  /*c010*/  @P3 BRA `(.L_x_391) ;  /* 0x00000000000c3947 */ /* 0x000fea0003800000 */
[----:B------:R-:W0:Y:S02]  /*c020*/  LDG.E.U8 R16, desc[UR36][R14.64+0x68] ;  /* 0x000068240e107981 */ /* 0x000e24000c1e1100 */
[----:B0-----:R-:W-:-:S05]  /*c030*/  PRMT R3, R16, 0x8880, RZ ;  /* 0x0000888010037816 */ /* 0x001fca00000000ff */
[----:B------:R-:W-:-:S07]  /*c040*/  IMAD R2, R3, R18, RZ ;  /* 0x0000001203027224 */ /* 0x000fce00078e02ff */
.L_x_391:
[----:B------:R-:W-:Y:S05]  /*c050*/  BSYNC B1 ;  /* 0x0000000000017941 */ /* 0x000fea0003800000 */
.L_x_390:
[----:B0-----:R-:W-:Y:S01]  /*c060*/  @!P3 IMAD R3, R76, R17, R2 ;  /* 0x000000114c03b224 */ /* 0x001fe200078e0202 */
[----:B------:R-:W-:Y:S04]  /*c070*/  BSSY B1, `(.L_x_392) ;  /* 0x0000006000017945 */ /* 0x000fe80003800000 */
[----:B------:R0:W-:Y:S01]  /*c080*/  @!P3 STG.E.U8 desc[UR36][R6.64+0x68], R3 ;  /* 0x000068030600b986 */ /* 0x0001e2000c101124 */
[----:B------:R-:W-:Y:S05]  /*c090*/  @P5 BRA `(.L_x_393) ;  /* 0x00000000000c5947 */ /* 0x000fea0003800000 */
[----:B------:R-:W0:Y:S02]  /*c0a0*/  LDG.E.U8 R16, desc[UR36][R14.64+0x69] ;  /* 0x000069240e107981 */ /* 0x000e24000c1e1100 */
[----:B0-----:R-:W-:-:S05]  /*c0b0*/  PRMT R3, R16, 0x8880, RZ ;  /* 0x0000888010037816 */ /* 0x001fca00000000ff */
[----:B------:R-:W-:-:S07]  /*c0c0*/  IMAD R2, R3, R18, RZ ;  /* 0x0000001203027224 */ /* 0x000fce00078e02ff */
.L_x_393:
[----:B------:R-:W-:Y:S05]  /*c0d0*/  BSYNC B1 ;  /* 0x0000000000017941 */ /* 0x000fea0003800000 */
.L_x_392:
[----:B------:R-:W-:Y:S01]  /*c0e0*/  @!P5 IMAD R77, R77, R17, R2 ;  /* 0x000000114d4dd224 */ /* 0x000fe200078e0202 */
[----:B------:R-:W-:Y:S04]  /*c0f0*/  BSSY B1, `(.L_x_394) ;  /* 0x0000006000017945 */ /* 0x000fe80003800000 */
[----:B------:R0:W-:Y:S01]  /*c100*/  @!P5 STG.E.U8 desc[UR36][R6.64+0x69], R77 ;  /* 0x0000694d0600d986 */ /* 0x0001e2000c101124 */
[----:B------:R-:W-:Y:S05]  /*c110*/  @P6 BRA `(.L_x_395) ;  /* 0x00000000000c6947 */ /* 0x000fea0003800000 */
[----:B------:R-:W0:Y:S02]  /*c120*/  LDG.E.U8 R16, desc[UR36][R154.64+0x68] ;  /* 0x000068249a107981 */ /* 0x000e24000c1e1100 */
[----:B0-----:R-:W-:-:S05]  /*c130*/  PRMT R3, R16, 0x8880, RZ ;  /* 0x0000888010037816 */ /* 0x001fca00000000ff */
[----:B------:R-:W-:-:S07]  /*c140*/  IMAD R2, R3, R18, RZ ;  /* 0x0000001203027224 */ /* 0x000fce00078e02ff */
.L_x_395:
[----:B------:R-:W-:Y:S05]  /*c150*/  BSYNC B1 ;  /* 0x0000000000017941 */ /* 0x000fea0003800000 */
.L_x_394:
[----:B0-----:R-:W-:Y:S01]  /*c160*/  @!P6 IMAD R3, R78, R17, R2 ;  /* 0x000000114e03e224 */ /* 0x001fe200078e0202 */
[----:B------:R-:W-:Y:S04]  /*c170*/  BSSY B1, `(.L_x_396) ;  /* 0x0000006000017945 */ /* 0x000fe80003800000 */
[----:B------:R0:W-:Y:S01]  /*c180*/  @!P6 STG.E.U8 desc[UR36][R8.64+0x68], R3 ;  /* 0x000068030800e986 */ /* 0x0001e2000c101124 */
[----:B------:R-:W-:Y:S05]  /*c190*/  @P1 BRA `(.L_x_397) ;  /* 0x00000000000c1947 */ /* 0x000fea0003800000 */
[----:B------:R-:W0:Y:S02]  /*c1a0*/  LDG.E.U8 R16, desc[UR36][R154.64+0x69] ;  /* 0x000069249a107981 */ /* 0x000e24000c1e1100 */
[----:B0-----:R-:W-:-:S05]  /*c1b0*/  PRMT R3, R16, 0x8880, RZ ;  /* 0x0000888010037816 */ /* 0x001fca00000000ff */
[----:B------:R-:W-:-:S07]  /*c1c0*/  IMAD R2, R3, R18, RZ ;  /* 0x0000001203027224 */ /* 0x000fce00078e02ff */
.L_x_397:
[----:B------:R-:W-:Y:S05]  /*c1d0*/  BSYNC B1 ;  /* 0x0000000000017941 */ /* 0x000fea0003800000 */
.L_x_396:
        /* <DEDUP_REMOVED lines=12> */
.L_x_399:
[----:B------:R-:W-:Y:S05]  /*c2a0*/  BSYNC B1 ;  /* 0x0000000000017941 */ /* 0x000fea0003800000 */
.L_x_398:
[----:B0-----:R-:W-:Y:S01]  /*c2b0*/  @!P4 IMAD R3, R80, R17, R2 ;  /* 0x000000115003c224 */ /* 0x001fe200078e0202 */
[----:B------:R-:W-:Y:S04]  /*c2c0*/  BSSY B1, `(.L_x_400) ;  /* 0x0000006000017945 */ /* 0x000fe80003800000 */
[----:B------:R0:W-:Y:S01]  /*c2d0*/  @!P4 STG.E.U8 desc[UR36][R6.64+0x70], R3 ;  /* 0x000070030600c986 */ /* 0x0001e2000c101124 */
[----:B------:R-:W-:Y:S05]  /*c2e0*/  @P3 BRA `(.L_x_401) ;  /* 0x00000000000c3947 */ /* 0x000fea0003800000 */
[----:B------:R-:W0:Y:S02]  /*c2f0*/  LDG.E.U8 R16, desc[UR36][R14.64+0x71] ;  /* 0x000071240e107981 */ /* 0x000e24000c1e1100 */
[----:B0-----:R-:W-:-:S05]  /*c300*/  PRMT R3, R16, 0x8880, RZ ;  /* 0x0000888010037816 */ /* 0x001fca00000000ff */
[----:B------:R-:W-:-:S07]  /*c310*/  IMAD R2, R3, R18, RZ ;  /* 0x0000001203027224 */ /* 0x000fce00078e02ff */
.L_x_401:
[----:B------:R-:W-:Y:S05]  /*c320*/  BSYNC B1 ;  /* 0x0000000000017941 */ /* 0x000fea0003800000 */
.L_x_400:
[----:B------:R-:W-:Y:S01]  /*c330*/  @!P3 IMAD R81, R81, R17, R2 ;  /* 0x000000115151b224 */ /* 0x000fe200078e0202 */
[----:B------:R-:W-:Y:S04]  /*c340*/  BSSY B1, `(.L_x_402) ;  /* 0x0000006000017945 */ /* 0x000fe80003800000 */
[----:B------:R0:W-:Y:S01]  /*c350*/  @!P3 STG.E.U8 desc[UR36][R6.64+0x71], R81 ;  /* 0x000071510600b986 */ /* 0x0001e2000c101124 */
[----:B------:R-:W-:Y:S05]  /*c360*/  @P5 BRA `(.L_x_403) ;  /* 0x00000000000c5947 */ /* 0x000fea0003800000 */
[----:B------:R-:W0:Y:S02]  /*c370*/  LDG.E.U8 R16, desc[UR36][R154.64+0x70] ;  /* 0x000070249a107981 */ /* 0x000e24000c1e1100 */
[----:B0-----:R-:W-:-:S05]  /*c380*/  PRMT R3, R16, 0x8880, RZ ;  /* 0x0000888010037816 */ /* 0x001fca00000000ff */
[----:B------:R-:W-:-:S07]  /*c390*/  IMAD R2, R3, R18, RZ ;  /* 0x0000001203027224 */ /* 0x000fce00078e02ff */
.L_x_403:
[----:B------:R-:W-:Y:S05]  /*c3a0*/  BSYNC B1 ;  /* 0x0000000000017941 */ /* 0x000fea0003800000 */
.L_x_402:
[----:B0-----:R-:W-:Y:S01]  /*c3b0*/  @!P5 IMAD R3, R82, R17, R2 ;  /* 0x000000115203d224 */ /* 0x001fe200078e0202 */
[----:B------:R-:W-:Y:S04]  /*c3c0*/  BSSY B1, `(.L_x_404) ;  /* 0x0000006000017945 */ /* 0x000fe80003800000 */
[----:B------:R0:W-:Y:S01]  /*c3d0*/  @!P5 STG.E.U8 desc[UR36][R8.64+0x70], R3 ;  /* 0x000070030800d986 */ /* 0x0001e2000c101124 */
[----:B------:R-:W-:Y:S05]  /*c3e0*/  @P6 BRA `(.L_x_405) ;  /* 0x00000000000c6947 */ /* 0x000fea0003800000 */
[----:B------:R-:W0:Y:S02]  /*c3f0*/  LDG.E.U8 R16, desc[UR36][R154.64+0x71] ;  /* 0x000071249a107981 */ /* 0x000e24000c1e1100 */
[----:B0-----:R-:W-:-:S05]  /*c400*/  PRMT R3, R16, 0x8880, RZ ;  /* 0x0000888010037816 */ /* 0x001fca00000000ff */
[----:B------:R-:W-:-:S07]  /*c410*/  IMAD R2, R3, R18, RZ ;  /* 0x0000001203027224 */ /* 0x000fce00078e02ff */
.L_x_405:
[----:B------:R-:W-:Y:S05]  /*c420*/  BSYNC B1 ;  /* 0x0000000000017941 */ /* 0x000fea0003800000 */
.L_x_404:
[----:B------:R-:W-:Y:S01]  /*c430*/  @!P6 IMAD R83, R83, R17, R2 ;  /* 0x000000115353e224 */ /* 0x000fe200078e0202 */
[----:B------:R-:W-:Y:S04]  /*c440*/  BSSY B1, `(.L_x_406) ;  /* 0x0000006000017945 */ /* 0x000fe80003800000 */
[----:B------:R0:W-:Y:S01]  /*c450*/  @!P6 STG.E.U8 desc[UR36][R8.64+0x71], R83 ;  /* 0x000071530800e986 */ /* 0x0001e2000c101124 */
[----:B------:R-:W-:Y:S05]  /*c460*/  @P1 BRA `(.L_x_407) ;  /* 0x00000000000c1947 */ /* 0x000fea0003800000 */
[----:B------:R-:W0:Y:S02]  /*c470*/  LDG.E.U8 R16, desc[UR36][R14.64+0x78] ;  /* 0x000078240e107981 */ /* 0x000e24000c1e1100 */
[----:B0-----:R-:W-:-:S05]  /*c480*/  PRMT R3, R16, 0x8880, RZ ;  /* 0x0000888010037816 */ /* 0x001fca00000000ff */
[----:B------:R-:W-:-:S07]  /*c490*/  IMAD R2, R3, R18, RZ ;  /* 0x0000001203027224 */ /* 0x000fce00078e02ff */
.L_x_407:
[----:B------:R-:W-:Y:S05]  /*c4a0*/  BSYNC B1 ;  /* 0x0000000000017941 */ /* 0x000fea0003800000 */
.L_x_406:
        /* <DEDUP_REMOVED lines=12> */
.L_x_409:
[----:B------:R-:W-:Y:S05]  /*c570*/  BSYNC B1 ;  /* 0x0000000000017941 */ /* 0x000fea0003800000 */
.L_x_408:
[----:B------:R-:W-:Y:S01]  /*c580*/  @!P4 IMAD R85, R85, R17, R2 ;  /* 0x000000115555c224 */ /* 0x000fe200078e0202 */
[----:B------:R-:W-:Y:S04]  /*c590*/  BSSY B1, `(.L_x_410) ;  /* 0x0000006000017945 */ /* 0x000fe80003800000 */
[----:B------:R0:W-:Y:S01]  /*c5a0*/  @!P4 STG.E.U8 desc[UR36][R6.64+0x79], R85 ;  /* 0x000079550600c986 */ /* 0x0001e2000c101124 */
[----:B------:R-:W-:Y:S05]  /*c5b0*/  @P3 BRA `(.L_x_411) ;  /* 0x00000000000c3947 */ /* 0x000fea0003800000 */
[----:B------:R-:W0:Y:S02]  /*c5c0*/  LDG.E.U8 R16, desc[UR36][R154.64+0x78] ;  /* 0x000078249a107981 */ /* 0x000e24000c1e1100 */
[----:B0-----:R-:W-:-:S05]  /*c5d0*/  PRMT R3, R16, 0x8880, RZ ;  /* 0x0000888010037816 */ /* 0x001fca00000000ff */
[----:B------:R-:W-:-:S07]  /*c5e0*/  IMAD R2, R3, R18, RZ ;  /* 0x0000001203027224 */ /* 0x000fce00078e02ff */
.L_x_411:
[----:B------:R-:W-:Y:S05]  /*c5f0*/  BSYNC B1 ;  /* 0x0000000000017941 */ /* 0x000fea0003800000 */
.L_x_410:
[----:B0-----:R-:W-:Y:S01]  /*c600*/  @!P3 IMAD R3, R86, R17, R2 ;  /* 0x000000115603b224 */ /* 0x001fe200078e0202 */
[----:B------:R-:W-:Y:S04]  /*c610*/  BSSY B1, `(.L_x_412) ;  /* 0x0000006000017945 */ /* 0x000fe80003800000 */
[----:B------:R0:W-:Y:S01]  /*c620*/  @!P3 STG.E.U8 desc[UR36][R8.64+0x78], R3 ;  /* 0x000078030800b986 */ /* 0x0001e2000c101124 */
[----:B------:R-:W-:Y:S05]  /*c630*/  @P5 BRA `(.L_x_413) ;  /* 0x00000000000c5947 */ /* 0x000fea0003800000 */
[----:B------:R-:W0:Y:S02]  /*c640*/  LDG.E.U8 R16, desc[UR36][R154.64+0x79] ;  /* 0x000079249a107981 */ /* 0x000e24000c1e1100 */
[----:B0-----:R-:W-:-:S05]  /*c650*/  PRMT R3, R16, 0x8880, RZ ;  /* 0x0000888010037816 */ /* 0x001fca00000000ff */
[----:B------:R-:W-:-:S07]  /*c660*/  IMAD R2, R3, R18, RZ ;  /* 0x0000001203027224 */ /* 0x000fce00078e02ff */
.L_x_413:
[----:B------:R-:W-:Y:S05]  /*c670*/  BSYNC B1 ;  /* 0x0000000000017941 */ /* 0x000fea0003800000 */
.L_x_412:
[----:B------:R-:W-:Y:S01]  /*c680*/  @!P5 IMAD R87, R87, R17, R2 ;  /* 0x000000115757d224 */ /* 0x000fe200078e0202 */
[----:B------:R-:W-:Y:S04]  /*c690*/  BSSY B1, `(.L_x_414) ;  /* 0x0000006000017945 */ /* 0x000fe80003800000 */
[----:B------:R0:W-:Y:S01]  /*c6a0*/  @!P5 STG.E.U8 desc[UR36][R8.64+0x79], R87 ;  /* 0x000079570800d986 */ /* 0x0001e2000c101124 */
[----:B------:R-:W-:Y:S05]  /*c6b0*/  @P6 BRA `(.L_x_415) ;  /* 0x00000000000c6947 */ /* 0x000fea0003800000 */
[----:B------:R-:W0:Y:S02]  /*c6c0*/  LDG.E.U8 R16, desc[UR36][R14.64+0x80] ;  /* 0x000080240e107981 */ /* 0x000e24000c1e1100 */
[----:B0-----:R-:W-:-:S05]  /*c6d0*/  PRMT R3, R16, 0x8880, RZ ;  /* 0x0000888010037816 */ /* 0x001fca00000000ff */
[----:B------:R-:W-:-:S07]  /*c6e0*/  IMAD R2, R3, R18, RZ ;  /* 0x0000001203027224 */ /* 0x000fce00078e02ff */
.L_x_415:
[----:B------:R-:W-:Y:S05]  /*c6f0*/  BSYNC B1 ;  /* 0x0000000000017941 */ /* 0x000fea0003800000 */
.L_x_414:
[----:B0-----:R-:W-:Y:S01]  /*c700*/  @!P6 IMAD R3, R88, R17, R2 ;  /* 0x000000115803e224 */ /* 0x001fe200078e0202 */
[----:B------:R-:W-:Y:S04]  /*c710*/  BSSY B1, `(.L_x_416) ;  /* 0x0000006000017945 */ /* 0x000fe80003800000 */
[----:B------:R0:W-:Y:S01]  /*c720*/  @!P6 STG.E.U8 desc[UR36][R6.64+0x80], R3 ;  /* 0x000080030600e986 */ /* 0x0001e2000c101124 */
[----:B------:R-:W-:Y:S05]  /*c730*/  @P1 BRA `(.L_x_417) ;  /* 0x00000000000c1947 */ /* 0x000fea0003800000 */
[----:B------:R-:W0:Y:S02]  /*c740*/  LDG.E.U8 R16, desc[UR36][R14.64+0x81] ;  /* 0x000081240e107981 */ /* 0x000e24000c1e1100 */
[----:B0-----:R-:W-:-:S05]  /*c750*/  PRMT R3, R16, 0x8880, RZ ;  /* 0x0000888010037816 */ /* 0x001fca00000000ff */
[----:B------:R-:W-:-:S07]  /*c760*/  IMAD R2, R3, R18, RZ ;  /* 0x0000001203027224 */ /* 0x000fce00078e02ff */
.L_x_417:
[----:B------:R-:W-:Y:S05]  /*c770*/  BSYNC B1 ;  /* 0x0000000000017941 */ /* 0x000fea0003800000 */
.L_x_416:
        /* <DEDUP_REMOVED lines=12> */
.L_x_419:
[----:B------:R-:W-:Y:S05]  /*c840*/  BSYNC B1 ;  /* 0x0000000000017941 */ /* 0x000fea0003800000 */
.L_x_418:
[----:B0-----:R-:W-:Y:S01]  /*c850*/  @!P4 IMAD R3, R90, R17, R2 ;  /* 0x000000115a03c224 */ /* 0x001fe200078e0202 */
[----:B------:R-:W-:Y:S04]  /*c860*/  BSSY B1, `(.L_x_420) ;  /* 0x0000006000017945 */ /* 0x000fe80003800000 */
[----:B------:R0:W-:Y:S01]  /*c870*/  @!P4 STG.E.U8 desc[UR36][R8.64+0x80], R3 ;  /* 0x000080030800c986 */ /* 0x0001e2000c101124 */
[----:B------:R-:W-:Y:S05]  /*c880*/  @P3 BRA `(.L_x_421) ;  /* 0x00000000000c3947 */ /* 0x000fea0003800000 */
[----:B------:R-:W0:Y:S02]  /*c890*/  LDG.E.U8 R16, desc[UR36][R154.64+0x81] ;  /* 0x000081249a107981 */ /* 0x000e24000c1e1100 */
[----:B0-----:R-:W-:-:S05]  /*c8a0*/  PRMT R3, R16, 0x8880, RZ ;  /* 0x0000888010037816 */ /* 0x001fca00000000ff */
[----:B------:R-:W-:-:S07]  /*c8b0*/  IMAD R2, R3, R18, RZ ;  /* 0x0000001203027224 */ /* 0x000fce00078e02ff */
.L_x_421:
[----:B------:R-:W-:Y:S05]  /*c8c0*/  BSYNC B1 ;  /* 0x0000000000017941 */ /* 0x000fea0003800000 */
.L_x_420:
[----:B------:R-:W-:Y:S01]  /*c8d0*/  @!P3 IMAD R91, R91, R17, R2 ;  /* 0x000000115b5bb224 */ /* 0x000fe200078e0202 */
[----:B------:R-:W-:Y:S04]  /*c8e0*/  BSSY B1, `(.L_x_422) ;  /* 0x0000006000017945 */ /* 0x000fe80003800000 */
[----:B------:R0:W-:Y:S01]  /*c8f0*/  @!P3 STG.E.U8 desc[UR36][R8.64+0x81], R91 ;  /* 0x0000815b0800b986 */ /* 0x0001e2000c101124 */
[----:B------:R-:W-:Y:S05]  /*c900*/  @P5 BRA `(.L_x_423) ;  /* 0x00000000000c5947 */ /* 0x000fea0003800000 */
[----:B------:R-:W0:Y:S02]  /*c910*/  LDG.E.U8 R16, desc[UR36][R14.64+0x88] ;  /* 0x000088240e107981 */ /* 0x000e24000c1e1100 */
[----:B0-----:R-:W-:-:S05]  /*c920*/  PRMT R3, R16, 0x8880, RZ ;  /* 0x0000888010037816 */ /* 0x001fca00000000ff */
[----:B------:R-:W-:-:S07]  /*c930*/  IMAD R2, R3, R18, RZ ;  /* 0x0000001203027224 */ /* 0x000fce00078e02ff */
.L_x_423:
[----:B------:R-:W-:Y:S05]  /*c940*/  BSYNC B1 ;  /* 0x0000000000017941 */ /* 0x000fea0003800000 */
.L_x_422:
[----:B0-----:R-:W-:Y:S01]  /*c950*/  @!P5 IMAD R3, R92, R17, R2 ;  /* 0x000000115c03d224 */ /* 0x001fe200078e0202 */
[----:B------:R-:W-:Y:S04]  /*c960*/  BSSY B1, `(.L_x_424) ;  /* 0x0000006000017945 */ /* 0x000fe80003800000 */
[----:B------:R0:W-:Y:S01]  /*c970*/  @!P5 STG.E.U8 desc[UR36][R6.64+0x88], R3 ;  /* 0x000088030600d986 */ /* 0x0001e2000c101124 */
[----:B------:R-:W-:Y:S05]  /*c980*/  @P6 BRA `(.L_x_425) ;  /* 0x00000000000c6947 */ /* 0x000fea0003800000 */
[----:B------:R-:W0:Y:S02]  /*c990*/  LDG.E.U8 R16, desc[UR36][R14.64+0x89] ;  /* 0x000089240e107981 */ /* 0x000e24000c1e1100 */
[----:B0-----:R-:W-:-:S05]  /*c9a0*/  PRMT R3, R16, 0x8880, RZ ;  /* 0x0000888010037816 */ /* 0x001fca00000000ff */
[----:B------:R-:W-:-:S07]  /*c9b0*/  IMAD R2, R3, R18, RZ ;  /* 0x0000001203027224 */ /* 0x000fce00078e02ff */
.L_x_425:
[----:B------:R-:W-:Y:S05]  /*c9c0*/  BSYNC B1 ;  /* 0x0000000000017941 */ /* 0x000fea0003800000 */
.L_x_424:
[----:B------:R-:W-:Y:S01]  /*c9d0*/  @!P6 IMAD R93, R93, R17, R2 ;  /* 0x000000115d5de224 */ /* 0x000fe200078e0202 */
[----:B------:R-:W-:Y:S04]  /*c9e0*/  BSSY B1, `(.L_x_426) ;  /* 0x0000006000017945 */ /* 0x000fe80003800000 */
[----:B------:R0:W-:Y:S01]  /*c9f0*/  @!P6 STG.E.U8 desc[UR36][R6.64+0x89], R93 ;  /* 0x0000895d0600e986 */ /* 0x0001e2000c101124 */
[----:B------:R-:W-:Y:S05]  /*ca00*/  @P1 BRA `(.L_x_427) ;  /* 0x00000000000c1947 */ /* 0x000fea0003800000 */
[----:B------:R-:W0:Y:S02]  /*ca10*/  LDG.E.U8 R16, desc[UR36][R154.64+0x88] ;  /* 0x000088249a107981 */ /* 0x000e24000c1e1100 */
[----:B0-----:R-:W-:-:S05]  /*ca20*/  PRMT R3, R16, 0x8880, RZ ;  /* 0x0000888010037816 */ /* 0x001fca00000000ff */
[----:B------:R-:W-:-:S07]  /*ca30*/  IMAD R2, R3, R18, RZ ;  /* 0x0000001203027224 */ /* 0x000fce00078e02ff */
.L_x_427:
[----:B------:R-:W-:Y:S05]  /*ca40*/  BSYNC B1 ;  /* 0x0000000000017941 */ /* 0x000fea0003800000 */
.L_x_426:
        /* <DEDUP_REMOVED lines=12> */
.L_x_429:
[----:B------:R-:W-:Y:S05]  /*cb10*/  BSYNC B1 ;  /* 0x0000000000017941 */ /* 0x000fea0003800000 */
.L_x_428:
[----:B------:R-:W-:Y:S01]  /*cb20*/  @!P4 IMAD R95, R95, R17, R2 ;  /* 0x000000115f5fc224 */ /* 0x000fe200078e0202 */
[----:B------:R-:W-:Y:S04]  /*cb30*/  BSSY B1, `(.L_x_430) ;  /* 0x0000006000017945 */ /* 0x000fe80003800000 */
[----:B------:R0:W-:Y:S01]  /*cb40*/  @!P4 STG.E.U8 desc[UR36][R8.64+0x89], R95 ;  /* 0x0000895f0800c986 */ /* 0x0001e2000c101124 */
[----:B------:R-:W-:Y:S05]  /*cb50*/  @P3 BRA `(.L_x_431) ;  /* 0x00000000000c3947 */ /* 0x000fea0003800000 */
[----:B------:R-:W0:Y:S02]  /*cb60*/  LDG.E.U8 R16, desc[UR36][R14.64+0x90] ;  /* 0x000090240e107981 */ /* 0x000e24000c1e1100 */
[----:B0-----:R-:W-:-:S05]  /*cb70*/  PRMT R3, R16, 0x8880, RZ ;  /* 0x0000888010037816 */ /* 0x001fca00000000ff */
[----:B------:R-:W-:-:S07]  /*cb80*/  IMAD R2, R3, R18, RZ ;  /* 0x0000001203027224 */ /* 0x000fce00078e02ff */
.L_x_431:
[----:B------:R-:W-:Y:S05]  /*cb90*/  BSYNC B1 ;  /* 0x0000000000017941 */ /* 0x000fea0003800000 */
.L_x_430:
[----:B0-----:R-:W-:Y:S01]  /*cba0*/  @!P3 IMAD R3, R96, R17, R2 ;  /* 0x000000116003b224 */ /* 0x001fe200078e0202 */
[----:B------:R-:W-:Y:S04]  /*cbb0*/  BSSY B1, `(.L_x_432) ;  /* 0x0000006000017945 */ /* 0x000fe80003800000 */
[----:B------:R0:W-:Y:S01]  /*cbc0*/  @!P3 STG.E.U8 desc[UR36][R6.64+0x90], R3 ;  /* 0x000090030600b986 */ /* 0x0001e2000c101124 */
[----:B------:R-:W-:Y:S05]  /*cbd0*/  @P5 BRA `(.L_x_433) ;  /* 0x00000000000c5947 */ /* 0x000fea0003800000 */
[----:B------:R-:W0:Y:S02]  /*cbe0*/  LDG.E.U8 R16, desc[UR36][R14.64+0x91] ;  /* 0x000091240e107981 */ /* 0x000e24000c1e1100 */
[----:B0-----:R-:W-:-:S05]  /*cbf0*/  PRMT R3, R16, 0x8880, RZ ;  /* 0x0000888010037816 */ /* 0x001fca00000000ff */
[----:B------:R-:W-:-:S07]  /*cc00*/  IMAD R2, R3, R18, RZ ;  /* 0x0000001203027224 */ /* 0x000fce00078e02ff */
.L_x_433:
[----:B------:R-:W-:Y:S05]  /*cc10*/  BSYNC B1 ;  /* 0x0000000000017941 */ /* 0x000fea0003800000 */
.L_x_432:
[----:B------:R-:W-:Y:S01]  /*cc20*/  @!P5 IMAD R97, R97, R17, R2 ;  /* 0x000000116161d224 */ /* 0x000fe200078e0202 */
[----:B------:R-:W-:Y:S04]  /*cc30*/  BSSY B1, `(.L_x_434) ;  /* 0x0000006000017945 */ /* 0x000fe80003800000 */
[----:B------:R0:W-:Y:S01]  /*cc40*/  @!P5 STG.E.U8 desc[UR36][R6.64+0x91], R97 ;  /* 0x000091610600d986 */ /* 0x0001e2000c101124 */
[----:B------:R-:W-:Y:S05]  /*cc50*/  @P6 BRA `(.L_x_435) ;  /* 0x00000000000c6947 */ /* 0x000fea0003800000 */
[----:B------:R-:W0:Y:S02]  /*cc60*/  LDG.E.U8 R16, desc[UR36][R154.64+0x90] ;  /* 0x000090249a107981 */ /* 0x000e24000c1e1100 */
[----:B0-----:R-:W-:-:S05]  /*cc70*/  PRMT R3, R16, 0x8880, RZ ;  /* 0x0000888010037816 */ /* 0x001fca00000000ff */
[----:B------:R-:W-:-:S07]  /*cc80*/  IMAD R2, R3, R18, RZ ;  /* 0x0000001203027224 */ /* 0x000fce00078e02ff */
.L_x_435:
[----:B------:R-:W-:Y:S05]  /*cc90*/  BSYNC B1 ;  /* 0x0000000000017941 */ /* 0x000fea0003800000 */
.L_x_434:
[----:B0-----:R-:W-:Y:S01]  /*cca0*/  @!P6 IMAD R3, R98, R17, R2 ;  /* 0x000000116203e224 */ /* 0x001fe200078e0202 */
[----:B------:R-:W-:Y:S04]  /*ccb0*/  BSSY B1, `(.L_x_436) ;  /* 0x0000006000017945 */ /* 0x000fe80003800000 */
[----:B------:R0:W-:Y:S01]  /*ccc0*/  @!P6 STG.E.U8 desc[UR36][R8.64+0x90], R3 ;  /* 0x000090030800e986 */ /* 0x0001e2000c101124 */
[----:B------:R-:W-:Y:S05]  /*ccd0*/  @P1 BRA `(.L_x_437) ;  /* 0x00000000000c1947 */ /* 0x000fea0003800000 */
[----:B------:R-:W0:Y:S02]  /*cce0*/  LDG.E.U8 R16, desc[UR36][R154.64+0x91] ;  /* 0x000091249a107981 */ /* 0x000e24000c1e1100 */
[----:B0-----:R-:W-:-:S05]  /*ccf0*/  PRMT R3, R16, 0x8880, RZ ;  /* 0x0000888010037816 */ /* 0x001fca00000000ff */
[----:B------:R-:W-:-:S07]  /*cd00*/  IMAD R2, R3, R18, RZ ;  /* 0x0000001203027224 */ /* 0x000fce00078e02ff */
.L_x_437:
[----:B------:R-:W-:Y:S05]  /*cd10*/  BSYNC B1 ;  /* 0x0000000000017941 */ /* 0x000fea0003800000 */
.L_x_436:
        /* <DEDUP_REMOVED lines=12> */
.L_x_439:
[----:B------:R-:W-:Y:S05]  /*cde0*/  BSYNC B1 ;  /* 0x0000000000017941 */ /* 0x000fea0003800000 */
.L_x_438:
[----:B0-----:R-:W-:Y:S01]  /*cdf0*/  @!P4 IMAD R3, R100, R17, R2 ;  /* 0x000000116403c224 */ /* 0x001fe200078e0202 */
[----:B------:R-:W-:Y:S04]  /*ce00*/  BSSY B1, `(.L_x_440) ;  /* 0x0000006000017945 */ /* 0x000fe80003800000 */
[----:B------:R0:W-:Y:S01]  /*ce10*/  @!P4 STG.E.U8 desc[UR36][R6.64+0x98], R3 ;  /* 0x000098030600c986 */ /* 0x0001e2000c101124 */
[----:B------:R-:W-:Y:S05]  /*ce20*/  @P3 BRA `(.L_x_441) ;  /* 0x00000000000c3947 */ /* 0x000fea0003800000 */
[----:B------:R-:W0:Y:S02]  /*ce30*/  LDG.E.U8 R16, desc[UR36][R14.64+0x99] ;  /* 0x000099240e107981 */ /* 0x000e24000c1e1100 */
[----:B0-----:R-:W-:-:S05]  /*ce40*/  PRMT R3, R16, 0x8880, RZ ;  /* 0x0000888010037816 */ /* 0x001fca00000000ff */
[----:B------:R-:W-:-:S07]  /*ce50*/  IMAD R2, R3, R18, RZ ;  /* 0x0000001203027224 */ /* 0x000fce00078e02ff */
.L_x_441:
[----:B------:R-:W-:Y:S05]  /*ce60*/  BSYNC B1 ;  /* 0x0000000000017941 */ /* 0x000fea0003800000 */
.L_x_440:
[----:B------:R-:W-:Y:S01]  /*ce70*/  @!P3 IMAD R101, R101, R17, R2 ;  /* 0x000000116565b224 */ /* 0x000fe200078e0202 */
[----:B------:R-:W-:Y:S04]  /*ce80*/  BSSY B1, `(.L_x_442) ;  /* 0x0000006000017945 */ /* 0x000fe80003800000 */
[----:B------:R0:W-:Y:S01]  /*ce90*/  @!P3 STG.E.U8 desc[UR36][R6.64+0x99], R101 ;  /* 0x000099650600b986 */ /* 0x0001e2000c101124 */
[----:B------:R-:W-:Y:S05]  /*cea0*/  @P5 BRA `(.L_x_443) ;  /* 0x00000000000c5947 */ /* 0x000fea0003800000 */
[----:B------:R-:W0:Y:S02]  /*ceb0*/  LDG.E.U8 R16, desc[UR36][R154.64+0x98] ;  /* 0x000098249a107981 */ /* 0x000e24000c1e1100 */
[----:B0-----:R-:W-:-:S05]  /*cec0*/  PRMT R3, R16, 0x8880, RZ ;  /* 0x0000888010037816 */ /* 0x001fca00000000ff */
[----:B------:R-:W-:-:S07]  /*ced0*/  IMAD R2, R3, R18, RZ ;  /* 0x0000001203027224 */ /* 0x000fce00078e02ff */
.L_x_443:
[----:B------:R-:W-:Y:S05]  /*cee0*/  BSYNC B1 ;  /* 0x0000000000017941 */ /* 0x000fea0003800000 */
.L_x_442:
[----:B0-----:R-:W-:Y:S01]  /*cef0*/  @!P5 IMAD R3, R102, R17, R2 ;  /* 0x000000116603d224 */ /* 0x001fe200078e0202 */
[----:B------:R-:W-:Y:S04]  /*cf00*/  BSSY B1, `(.L_x_444) ;  /* 0x0000006000017945 */ /* 0x000fe80003800000 */
[----:B------:R0:W-:Y:S01]  /*cf10*/  @!P5 STG.E.U8 desc[UR36][R8.64+0x98], R3 ;  /* 0x000098030800d986 */ /* 0x0001e2000c101124 */
[----:B------:R-:W-:Y:S05]  /*cf20*/  @P6 BRA `(.L_x_445) ;  /* 0x00000000000c6947 */ /* 0x000fea0003800000 */
[----:B------:R-:W0:Y:S02]  /*cf30*/  LDG.E.U8 R16, desc[UR36][R154.64+0x99] ;  /* 0x000099249a107981 */ /* 0x000e24000c1e1100 */
[----:B0-----:R-:W-:-:S05]  /*cf40*/  PRMT R3, R16, 0x8880, RZ ;  /* 0x0000888010037816 */ /* 0x001fca00000000ff */
[----:B------:R-:W-:-:S07]  /*cf50*/  IMAD R2, R3, R18, RZ ;  /* 0x0000001203027224 */ /* 0x000fce00078e02ff */
.L_x_445:
[----:B------:R-:W-:Y:S05]  /*cf60*/  BSYNC B1 ;  /* 0x0000000000017941 */ /* 0x000fea0003800000 */
.L_x_444:
[----:B------:R-:W-:Y:S01]  /*cf70*/  @!P6 IMAD R103, R103, R17, R2 ;  /* 0x000000116767e224 */ /* 0x000fe200078e0202 */
[----:B------:R-:W-:Y:S04]  /*cf80*/  BSSY B1, `(.L_x_446) ;  /* 0x0000006000017945 */ /* 0x000fe80003800000 */
[----:B------:R0:W-:Y:S01]  /*cf90*/  @!P6 STG.E.U8 desc[UR36][R8.64+0x99], R103 ;  /* 0x000099670800e986 */ /* 0x0001e2000c101124 */
[----:B------:R-:W-:Y:S05]  /*cfa0*/  @P1 BRA `(.L_x_447) ;  /* 0x00000000000c1947 */ /* 0x000fea0003800000 */
[----:B------:R-:W0:Y:S02]  /*cfb0*/  LDG.E.U8 R16, desc[UR36][R14.64+0xa0] ;  /* 0x0000a0240e107981 */ /* 0x000e24000c1e1100 */
[----:B0-----:R-:W-:-:S05]  /*cfc0*/  PRMT R3, R16, 0x8880, RZ ;  /* 0x0000888010037816 */ /* 0x001fca00000000ff */
[----:B------:R-:W-:-:S07]  /*cfd0*/  IMAD R2, R3, R18, RZ ;  /* 0x0000001203027224 */ /* 0x000fce00078e02ff */
.L_x_447:
[----:B------:R-:W-:Y:S05]  /*cfe0*/  BSYNC B1 ;  /* 0x0000000000017941 */ /* 0x000fea0003800000 */
.L_x_446:
        /* <DEDUP_REMOVED lines=12> */
.L_x_449:
[----:B------:R-:W-:Y:S05]  /*d0b0*/  BSYNC B1 ;  /* 0x0000000000017941 */ /* 0x000fea0003800000 */
.L_x_448:
[----:B------:R-:W-:Y:S01]  /*d0c0*/  @!P4 IMAD R105, R105, R17, R2 ;  /* 0x000000116969c224 */ /* 0x000fe200078e0202 */
[----:B------:R-:W-:Y:S04]  /*d0d0*/  BSSY B1, `(.L_x_450) ;  /* 0x0000006000017945 */ /* 0x000fe80003800000 */
[----:B------:R0:W-:Y:S01]  /*d0e0*/  @!P4 STG.E.U8 desc[UR36][R6.64+0xa1], R105 ;  /* 0x0000a1690600c986 */ /* 0x0001e2000c101124 */
[----:B------:R-:W-:Y:S05]  /*d0f0*/  @P3 BRA `(.L_x_451) ;  /* 0x00000000000c3947 */ /* 0x000fea0003800000 */
[----:B------:R-:W0:Y:S02]  /*d100*/  LDG.E.U8 R16, desc[UR36][R154.64+0xa0] ;  /* 0x0000a0249a107981 */ /* 0x000e24000c1e1100 */
[----:B0-----:R-:W-:-:S05]  /*d110*/  PRMT R3, R16, 0x8880, RZ ;  /* 0x0000888010037816 */ /* 0x001fca00000000ff */
[----:B------:R-:W-:-:S07]  /*d120*/  IMAD R2, R3, R18, RZ ;  /* 0x0000001203027224 */ /* 0x000fce00078e02ff */
.L_x_451:
[----:B------:R-:W-:Y:S05]  /*d130*/  BSYNC B1 ;  /* 0x0000000000017941 */ /* 0x000fea0003800000 */
.L_x_450:
[----:B0-----:R-:W-:Y:S01]  /*d140*/  @!P3 IMAD R3, R106, R17, R2 ;  /* 0x000000116a03b224 */ /* 0x001fe200078e0202 */
[----:B------:R-:W-:Y:S04]  /*d150*/  BSSY B1, `(.L_x_452) ;  /* 0x0000006000017945 */ /* 0x000fe80003800000 */
[----:B------:R0:W-:Y:S01]  /*d160*/  @!P3 STG.E.U8 desc[UR36][R8.64+0xa0], R3 ;  /* 0x0000a0030800b986 */ /* 0x0001e2000c101124 */
[----:B------:R-:W-:Y:S05]  /*d170*/  @P5 BRA `(.L_x_453) ;  /* 0x00000000000c5947 */ /* 0x000fea0003800000 */
[----:B------:R-:W0:Y:S02]  /*d180*/  LDG.E.U8 R16, desc[UR36][R154.64+0xa1] ;  /* 0x0000a1249a107981 */ /* 0x000e24000c1e1100 */
[----:B0-----:R-:W-:-:S05]  /*d190*/  PRMT R3, R16, 0x8880, RZ ;  /* 0x0000888010037816 */ /* 0x001fca00000000ff */
[----:B------:R-:W-:-:S07]  /*d1a0*/  IMAD R2, R3, R18, RZ ;  /* 0x0000001203027224 */ /* 0x000fce00078e02ff */
.L_x_453:
[----:B------:R-:W-:Y:S05]  /*d1b0*/  BSYNC B1 ;  /* 0x0000000000017941 */ /* 0x000fea0003800000 */
.L_x_452:
[----:B------:R-:W-:Y:S01]  /*d1c0*/  @!P5 IMAD R107, R107, R17, R2 ;  /* 0x000000116b6bd224 */ /* 0x000fe200078e0202 */
[----:B------:R-:W-:Y:S04]  /*d1d0*/  BSSY B1, `(.L_x_454) ;  /* 0x0000006000017945 */ /* 0x000fe80003800000 */
[----:B------:R0:W-:Y:S01]  /*d1e0*/  @!P5 STG.E.U8 desc[UR36][R8.64+0xa1], R107 ;  /* 0x0000a16b0800d986 */ /* 0x0001e2000c101124 */
[----:B------:R-:W-:Y:S05]  /*d1f0*/  @P6 BRA `(.L_x_455) ;  /* 0x00000000000c6947 */ /* 0x000fea0003800000 */
[----:B------:R-:W0:Y:S02]  /*d200*/  LDG.E.U8 R16, desc[UR36][R14.64+0xa8] ;  /* 0x0000a8240e107981 */ /* 0x000e24000c1e1100 */
[----:B0-----:R-:W-:-:S05]  /*d210*/  PRMT R3, R16, 0x8880, RZ ;  /* 0x0000888010037816 */ /* 0x001fca00000000ff */
[----:B------:R-:W-:-:S07]  /*d220*/  IMAD R2, R3, R18, RZ ;  /* 0x0000001203027224 */ /* 0x000fce00078e02ff */
.L_x_455:
[----:B------:R-:W-:Y:S05]  /*d230*/  BSYNC B1 ;  /* 0x0000000000017941 */ /* 0x000fea0003800000 */
.L_x_454:
[----:B0-----:R-:W-:Y:S01]  /*d240*/  @!P6 IMAD R3, R108, R17, R2 ;  /* 0x000000116c03e224 */ /* 0x001fe200078e0202 */
[----:B------:R-:W-:Y:S04]  /*d250*/  BSSY B1, `(.L_x_456) ;  /* 0x0000006000017945 */ /* 0x000fe80003800000 */
[----:B------:R0:W-:Y:S01]  /*d260*/  @!P6 STG.E.U8 desc[UR36][R6.64+0xa8], R3 ;  /* 0x0000a8030600e986 */ /* 0x0001e2000c101124 */
[----:B------:R-:W-:Y:S05]  /*d270*/  @P1 BRA `(.L_x_457) ;  /* 0x00000000000c1947 */ /* 0x000fea0003800000 */
[----:B------:R-:W0:Y:S02]  /*d280*/  LDG.E.U8 R16, desc[UR36][R14.64+0xa9] ;  /* 0x0000a9240e107981 */ /* 0x000e24000c1e1100 */
[----:B0-----:R-:W-:-:S05]  /*d290*/  PRMT R3, R16, 0x8880, RZ ;  /* 0x0000888010037816 */ /* 0x001fca00000000ff */
[----:B------:R-:W-:-:S07]  /*d2a0*/  IMAD R2, R3, R18, RZ ;  /* 0x0000001203027224 */ /* 0x000fce00078e02ff */
.L_x_457:
[----:B------:R-:W-:Y:S05]  /*d2b0*/  BSYNC B1 ;  /* 0x0000000000017941 */ /* 0x000fea0003800000 */
.L_x_456:
        /* <DEDUP_REMOVED lines=12> */
.L_x_459:
[----:B------:R-:W-:Y:S05]  /*d380*/  BSYNC B1 ;  /* 0x0000000000017941 */ /* 0x000fea0003800000 */
.L_x_458:
[----:B0-----:R-:W-:Y:S01]  /*d390*/  @!P4 IMAD R3, R110, R17, R2 ;  /* 0x000000116e03c224 */ /* 0x001fe200078e0202 */
[----:B------:R-:W-:Y:S04]  /*d3a0*/  BSSY B1, `(.L_x_460) ;  /* 0x0000006000017945 */ /* 0x000fe80003800000 */
[----:B------:R0:W-:Y:S01]  /*d3b0*/  @!P4 STG.E.U8 desc[UR36][R8.64+0xa8], R3 ;  /* 0x0000a8030800c986 */ /* 0x0001e2000c101124 */
[----:B------:R-:W-:Y:S05]  /*d3c0*/  @P3 BRA `(.L_x_461) ;  /* 0x00000000000c3947 */ /* 0x000fea0003800000 */
[----:B------:R-:W0:Y:S02]  /*d3d0*/  LDG.E.U8 R16, desc[UR36][R154.64+0xa9] ;  /* 0x0000a9249a107981 */ /* 0x000e24000c1e1100 */
[----:B0-----:R-:W-:-:S05]  /*d3e0*/  PRMT R3, R16, 0x8880, RZ ;  /* 0x0000888010037816 */ /* 0x001fca00000000ff */
[----:B------:R-:W-:-:S07]  /*d3f0*/  IMAD R2, R3, R18, RZ ;  /* 0x0000001203027224 */ /* 0x000fce00078e02ff */
.L_x_461:
[----:B------:R-:W-:Y:S05]  /*d400*/  BSYNC B1 ;  /* 0x0000000000017941 */ /* 0x000fea0003800000 */
.L_x_460:
[----:B------:R-:W-:Y:S01]  /*d410*/  @!P3 IMAD R111, R111, R17, R2 ;  /* 0x000000116f6fb224 */ /* 0x000fe200078e0202 */
[----:B------:R-:W-:Y:S04]  /*d420*/  BSSY B1, `(.L_x_462) ;  /* 0x0000006000017945 */ /* 0x000fe80003800000 */
[----:B------:R0:W-:Y:S01]  /*d430*/  @!P3 STG.E.U8 desc[UR36][R8.64+0xa9], R111 ;  /* 0x0000a96f0800b986 */ /* 0x0001e2000c101124 */
[----:B------:R-:W-:Y:S05]  /*d440*/  @P5 BRA `(.L_x_463) ;  /* 0x00000000000c5947 */ /* 0x000fea0003800000 */
[----:B------:R-:W0:Y:S02]  /*d450*/  LDG.E.U8 R16, desc[UR36][R14.64+0xb0] ;  /* 0x0000b0240e107981 */ /* 0x000e24000c1e1100 */
[----:B0-----:R-:W-:-:S05]  /*d460*/  PRMT R3, R16, 0x8880, RZ ;  /* 0x0000888010037816 */ /* 0x001fca00000000ff */
[----:B------:R-:W-:-:S07]  /*d470*/  IMAD R2, R3, R18, RZ ;  /* 0x0000001203027224 */ /* 0x000fce00078e02ff */
.L_x_463:
[----:B------:R-:W-:Y:S05]  /*d480*/  BSYNC B1 ;  /* 0x0000000000017941 */ /* 0x000fea0003800000 */
.L_x_462:
[----:B0-----:R-:W-:Y:S01]  /*d490*/  @!P5 IMAD R3, R112, R17, R2 ;  /* 0x000000117003d224 */ /* 0x001fe200078e0202 */
[----:B------:R-:W-:Y:S04]  /*d4a0*/  BSSY B1, `(.L_x_464) ;  /* 0x0000006000017945 */ /* 0x000fe80003800000 */
[----:B------:R0:W-:Y:S01]  /*d4b0*/  @!P5 STG.E.U8 desc[UR36][R6.64+0xb0], R3 ;  /* 0x0000b0030600d986 */ /* 0x0001e2000c101124 */
[----:B------:R-:W-:Y:S05]  /*d4c0*/  @P6 BRA `(.L_x_465) ;  /* 0x00000000000c6947 */ /* 0x000fea0003800000 */
[----:B------:R-:W0:Y:S02]  /*d4d0*/  LDG.E.U8 R16, desc[UR36][R14.64+0xb1] ;  /* 0x0000b1240e107981 */ /* 0x000e24000c1e1100 */
[----:B0-----:R-:W-:-:S05]  /*d4e0*/  PRMT R3, R16, 0x8880, RZ ;  /* 0x0000888010037816 */ /* 0x001fca00000000ff */
[----:B------:R-:W-:-:S07]  /*d4f0*/  IMAD R2, R3, R18, RZ ;  /* 0x0000001203027224 */ /* 0x000fce00078e02ff */
.L_x_465:
[----:B------:R-:W-:Y:S05]  /*d500*/  BSYNC B1 ;  /* 0x0000000000017941 */ /* 0x000fea0003800000 */
.L_x_464:
[----:B------:R-:W-:Y:S01]  /*d510*/  @!P6 IMAD R113, R113, R17, R2 ;  /* 0x000000117171e224 */ /* 0x000fe200078e0202 */
[----:B------:R-:W-:Y:S04]  /*d520*/  BSSY B1, `(.L_x_466) ;  /* 0x0000006000017945 */ /* 0x000fe80003800000 */
[----:B------:R0:W-:Y:S01]  /*d530*/  @!P6 STG.E.U8 desc[UR36][R6.64+0xb1], R113 ;  /* 0x0000b1710600e986 */ /* 0x0001e2000c101124 */
[----:B------:R-:W-:Y:S05]  /*d540*/  @P1 BRA `(.L_x_467) ;  /* 0x00000000000c1947 */ /* 0x000fea0003800000 */
[----:B------:R-:W0:Y:S02]  /*d550*/  LDG.E.U8 R16, desc[UR36][R154.64+0xb0] ;  /* 0x0000b0249a107981 */ /* 0x000e24000c1e1100 */
[----:B0-----:R-:W-:-:S05]  /*d560*/  PRMT R3, R16, 0x8880, RZ ;  /* 0x0000888010037816 */ /* 0x001fca00000000ff */
[----:B------:R-:W-:-:S07]  /*d570*/  IMAD R2, R3, R18, RZ ;  /* 0x0000001203027224 */ /* 0x000fce00078e02ff */
.L_x_467:
[----:B------:R-:W-:Y:S05]  /*d580*/  BSYNC B1 ;  /* 0x0000000000017941 */ /* 0x000fea0003800000 */
.L_x_466:
        /* <DEDUP_REMOVED lines=12> */
.L_x_469:
[----:B------:R-:W-:Y:S05]  /*d650*/  BSYNC B1 ;  /* 0x0000000000017941 */ /* 0x000fea0003800000 */
.L_x_468:
[----:B------:R-:W-:Y:S01]  /*d660*/  @!P4 IMAD R115, R115, R17, R2 ;  /* 0x000000117373c224 */ /* 0x000fe200078e0202 */
[----:B------:R-:W-:Y:S04]  /*d670*/  BSSY B1, `(.L_x_470) ;  /* 0x0000006000017945 */ /* 0x000fe80003800000 */
[----:B------:R0:W-:Y:S01]  /*d680*/  @!P4 STG.E.U8 desc[UR36][R8.64+0xb1], R115 ;  /* 0x0000b1730800c986 */ /* 0x0001e2000c101124 */
[----:B------:R-:W-:Y:S05]  /*d690*/  @P3 BRA `(.L_x_471) ;  /* 0x00000000000c3947 */ /* 0x000fea0003800000 */
[----:B------:R-:W0:Y:S02]  /*d6a0*/  LDG.E.U8 R16, desc[UR36][R14.64+0xb8] ;  /* 0x0000b8240e107981 */ /* 0x000e24000c1e1100 */
[----:B0-----:R-:W-:-:S05]  /*d6b0*/  PRMT R3, R16, 0x8880, RZ ;  /* 0x0000888010037816 */ /* 0x001fca00000000ff */
[----:B------:R-:W-:-:S07]  /*d6c0*/  IMAD R2, R3, R18, RZ ;  /* 0x0000001203027224 */ /* 0x000fce00078e02ff */
.L_x_471:
[----:B------:R-:W-:Y:S05]  /*d6d0*/  BSYNC B1 ;  /* 0x0000000000017941 */ /* 0x000fea0003800000 */
.L_x_470:
[----:B0-----:R-:W-:Y:S01]  /*d6e0*/  @!P3 IMAD R3, R116, R17, R2 ;  /* 0x000000117403b224 */ /* 0x001fe200078e0202 */
[----:B------:R-:W-:Y:S04]  /*d6f0*/  BSSY B1, `(.L_x_472) ;  /* 0x0000006000017945 */ /* 0x000fe80003800000 */
[----:B------:R0:W-:Y:S01]  /*d700*/  @!P3 STG.E.U8 desc[UR36][R6.64+0xb8], R3 ;  /* 0x0000b8030600b986 */ /* 0x0001e2000c101124 */
[----:B------:R-:W-:Y:S05]  /*d710*/  @P5 BRA `(.L_x_473) ;  /* 0x00000000000c5947 */ /* 0x000fea0003800000 */
[----:B------:R-:W0:Y:S02]  /*d720*/  LDG.E.U8 R16, desc[UR36][R14.64+0xb9] ;  /* 0x0000b9240e107981 */ /* 0x000e24000c1e1100 */
[----:B0-----:R-:W-:-:S05]  /*d730*/  PRMT R3, R16, 0x8880, RZ ;  /* 0x0000888010037816 */ /* 0x001fca00000000ff */
[----:B------:R-:W-:-:S07]  /*d740*/  IMAD R2, R3, R18, RZ ;  /* 0x0000001203027224 */ /* 0x000fce00078e02ff */
.L_x_473:
[----:B------:R-:W-:Y:S05]  /*d750*/  BSYNC B1 ;  /* 0x0000000000017941 */ /* 0x000fea0003800000 */
.L_x_472:
[----:B------:R-:W-:Y:S01]  /*d760*/  @!P5 IMAD R117, R117, R17, R2 ;  /* 0x000000117575d224 */ /* 0x000fe200078e0202 */
[----:B------:R-:W-:Y:S04]  /*d770*/  BSSY B1, `(.L_x_474) ;  /* 0x0000006000017945 */ /* 0x000fe80003800000 */
[----:B------:R0:W-:Y:S01]  /*d780*/  @!P5 STG.E.U8 desc[UR36][R6.64+0xb9], R117 ;  /* 0x0000b9750600d986 */ /* 0x0001e2000c101124 */
[----:B------:R-:W-:Y:S05]  /*d790*/  @P6 BRA `(.L_x_475) ;  /* 0x00000000000c6947 */ /* 0x000fea0003800000 */
[----:B------:R-:W0:Y:S02]  /*d7a0*/  LDG.E.U8 R16, desc[UR36][R154.64+0xb8] ;  /* 0x0000b8249a107981 */ /* 0x000e24000c1e1100 */
[----:B0-----:R-:W-:-:S05]  /*d7b0*/  PRMT R3, R16, 0x8880, RZ ;  /* 0x0000888010037816 */ /* 0x001fca00000000ff */
[----:B------:R-:W-:-:S07]  /*d7c0*/  IMAD R2, R3, R18, RZ ;  /* 0x0000001203027224 */ /* 0x000fce00078e02ff */
.L_x_475:
[----:B------:R-:W-:Y:S05]  /*d7d0*/  BSYNC B1 ;  /* 0x0000000000017941 */ /* 0x000fea0003800000 */
.L_x_474:
[----:B0-----:R-:W-:Y:S01]  /*d7e0*/  @!P6 IMAD R3, R118, R17, R2 ;  /* 0x000000117603e224 */ /* 0x001fe200078e0202 */
[----:B------:R-:W-:Y:S04]  /*d7f0*/  BSSY B1, `(.L_x_476) ;  /* 0x0000006000017945 */ /* 0x000fe80003800000 */
[----:B------:R0:W-:Y:S01]  /*d800*/  @!P6 STG.E.U8 desc[UR36][R8.64+0xb8], R3 ;  /* 0x0000b8030800e986 */ /* 0x0001e2000c101124 */
[----:B------:R-:W-:Y:S05]  /*d810*/  @P1 BRA `(.L_x_477) ;  /* 0x00000000000c1947 */ /* 0x000fea0003800000 */
[----:B------:R-:W0:Y:S02]  /*d820*/  LDG.E.U8 R16, desc[UR36][R154.64+0xb9] ;  /* 0x0000b9249a107981 */ /* 0x000e24000c1e1100 */
[----:B0-----:R-:W-:-:S05]  /*d830*/  PRMT R3, R16, 0x8880, RZ ;  /* 0x0000888010037816 */ /* 0x001fca00000000ff */
[----:B------:R-:W-:-:S07]  /*d840*/  IMAD R2, R3, R18, RZ ;  /* 0x0000001203027224 */ /* 0x000fce00078e02ff */
.L_x_477:
[----:B------:R-:W-:Y:S05]  /*d850*/  BSYNC B1 ;  /* 0x0000000000017941 */ /* 0x000fea0003800000 */
.L_x_476:
        /* <DEDUP_REMOVED lines=12> */
.L_x_479:
[----:B------:R-:W-:Y:S05]  /*d920*/  BSYNC B1 ;  /* 0x0000000000017941 */ /* 0x000fea0003800000 */
.L_x_478:
[----:B0-----:R-:W-:Y:S01]  /*d930*/  @!P4 IMAD R3, R120, R17, R2 ;  /* 0x000000117803c224 */ /* 0x001fe200078e0202 */
[----:B------:R-:W-:Y:S04]  /*d940*/  BSSY B1, `(.L_x_480) ;  /* 0x0000006000017945 */ /* 0x000fe80003800000 */
[----:B------:R0:W-:Y:S01]  /*d950*/  @!P4 STG.E.U8 desc[UR36][R6.64+0xc0], R3 ;  /* 0x0000c0030600c986 */ /* 0x0001e2000c101124 */
[----:B------:R-:W-:Y:S05]  /*d960*/  @P3 BRA `(.L_x_481) ;  /* 0x00000000000c3947 */ /* 0x000fea0003800000 */
[----:B------:R-:W0:Y:S02]  /*d970*/  LDG.E.U8 R16, desc[UR36][R14.64+0xc1] ;  /* 0x0000c1240e107981 */ /* 0x000e24000c1e1100 */
[----:B0-----:R-:W-:-:S05]  /*d980*/  PRMT R3, R16, 0x8880, RZ ;  /* 0x0000888010037816 */ /* 0x001fca00000000ff */
[----:B------:R-:W-:-:S07]  /*d990*/  IMAD R2, R3, R18, RZ ;  /* 0x0000001203027224 */ /* 0x000fce00078e02ff */
.L_x_481:
[----:B------:R-:W-:Y:S05]  /*d9a0*/  BSYNC B1 ;  /* 0x0000000000017941 */ /* 0x000fea0003800000 */
.L_x_480:
[----:B------:R-:W-:Y:S01]  /*d9b0*/  @!P3 IMAD R121, R121, R17, R2 ;  /* 0x000000117979b224 */ /* 0x000fe200078e0202 */
[----:B------:R-:W-:Y:S04]  /*d9c0*/  BSSY B1, `(.L_x_482) ;  /* 0x0000006000017945 */ /* 0x000fe80003800000 */
[----:B------:R0:W-:Y:S01]  /*d9d0*/  @!P3 STG.E.U8 desc[UR36][R6.64+0xc1], R121 ;  /* 0x0000c1790600b986 */ /* 0x0001e2000c101124 */
[----:B------:R-:W-:Y:S05]  /*d9e0*/  @P5 BRA `(.L_x_483) ;  /* 0x00000000000c5947 */ /* 0x000fea0003800000 */
[----:B------:R-:W0:Y:S02]  /*d9f0*/  LDG.E.U8 R16, desc[UR36][R154.64+0xc0] ;  /* 0x0000c0249a107981 */ /* 0x000e24000c1e1100 */
[----:B0-----:R-:W-:-:S05]  /*da00*/  PRMT R3, R16, 0x8880, RZ ;  /* 0x0000888010037816 */ /* 0x001fca00000000ff */
[----:B------:R-:W-:-:S07]  /*da10*/  IMAD R2, R3, R18, RZ ;  /* 0x0000001203027224 */ /* 0x000fce00078e02ff */
.L_x_483:
[----:B------:R-:W-:Y:S05]  /*da20*/  BSYNC B1 ;  /* 0x0000000000017941 */ /* 0x000fea0003800000 */
.L_x_482:
[----:B0-----:R-:W-:Y:S01]  /*da30*/  @!P5 IMAD R3, R122, R17, R2 ;  /* 0x000000117a03d224 */ /* 0x001fe200078e0202 */
[----:B------:R-:W-:Y:S04]  /*da40*/  BSSY B1, `(.L_x_484) ;  /* 0x0000006000017945 */ /* 0x000fe80003800000 */
[----:B------:R0:W-:Y:S01]  /*da50*/  @!P5 STG.E.U8 desc[UR36][R8.64+0xc0], R3 ;  /* 0x0000c0030800d986 */ /* 0x0001e2000c101124 */
[----:B------:R-:W-:Y:S05]  /*da60*/  @P6 BRA `(.L_x_485) ;  /* 0x00000000000c6947 */ /* 0x000fea0003800000 */
[----:B------:R-:W0:Y:S02]  /*da70*/  LDG.E.U8 R16, desc[UR36][R154.64+0xc1] ;  /* 0x0000c1249a107981 */ /* 0x000e24000c1e1100 */
[----:B0-----:R-:W-:-:S05]  /*da80*/  PRMT R3, R16, 0x8880, RZ ;  /* 0x0000888010037816 */ /* 0x001fca00000000ff */
[----:B------:R-:W-:-:S07]  /*da90*/  IMAD R2, R3, R18, RZ ;  /* 0x0000001203027224 */ /* 0x000fce00078e02ff */
.L_x_485:
[----:B------:R-:W-:Y:S05]  /*daa0*/  BSYNC B1 ;  /* 0x0000000000017941 */ /* 0x000fea0003800000 */
.L_x_484:
[----:B------:R-:W-:Y:S01]  /*dab0*/  @!P6 IMAD R123, R123, R17, R2 ;  /* 0x000000117b7be224 */ /* 0x000fe200078e0202 */
[----:B------:R-:W-:Y:S04]  /*dac0*/  BSSY B1, `(.L_x_486) ;  /* 0x0000006000017945 */ /* 0x000fe80003800000 */
[----:B------:R0:W-:Y:S01]  /*dad0*/  @!P6 STG.E.U8 desc[UR36][R8.64+0xc1], R123 ;  /* 0x0000c17b0800e986 */ /* 0x0001e2000c101124 */
[----:B------:R-:W-:Y:S05]  /*dae0*/  @P1 BRA `(.L_x_487) ;  /* 0x00000000000c1947 */ /* 0x000fea0003800000 */
[----:B------:R-:W0:Y:S02]  /*daf0*/  LDG.E.U8 R16, desc[UR36][R14.64+0xc8] ;  /* 0x0000c8240e107981 */ /* 0x000e24000c1e1100 */
[----:B0-----:R-:W-:-:S05]  /*db00*/  PRMT R3, R16, 0x8880, RZ ;  /* 0x0000888010037816 */ /* 0x001fca00000000ff */
[----:B------:R-:W-:-:S07]  /*db10*/  IMAD R2, R3, R18, RZ ;  /* 0x0000001203027224 */ /* 0x000fce00078e02ff */
.L_x_487:
[----:B------:R-:W-:Y:S05]  /*db20*/  BSYNC B1 ;  /* 0x0000000000017941 */ /* 0x000fea0003800000 */
.L_x_486:
        /* <DEDUP_REMOVED lines=12> */
.L_x_489:
[----:B------:R-:W-:Y:S05]  /*dbf0*/  BSYNC B1 ;  /* 0x0000000000017941 */ /* 0x000fea0003800000 */
.L_x_488:
[----:B------:R-:W-:Y:S01]  /*dc00*/  @!P4 IMAD R125, R125, R17, R2 ;  /* 0x000000117d7dc224 */ /* 0x000fe200078e0202 */
[----:B------:R-:W-:Y:S04]  /*dc10*/  BSSY B1, `(.L_x_490) ;  /* 0x0000006000017945 */ /* 0x000fe80003800000 */
[----:B------:R0:W-:Y:S01]  /*dc20*/  @!P4 STG.E.U8 desc[UR36][R6.64+0xc9], R125 ;  /* 0x0000c97d0600c986 */ /* 0x0001e2000c101124 */
[----:B------:R-:W-:Y:S05]  /*dc30*/  @P3 BRA `(.L_x_491) ;  /* 0x00000000000c3947 */ /* 0x000fea0003800000 */
[----:B------:R-:W0:Y:S02]  /*dc40*/  LDG.E.U8 R16, desc[UR36][R154.64+0xc8] ;  /* 0x0000c8249a107981 */ /* 0x000e24000c1e1100 */
[----:B0-----:R-:W-:-:S05]  /*dc50*/  PRMT R3, R16, 0x8880, RZ ;  /* 0x0000888010037816 */ /* 0x001fca00000000ff */
[----:B------:R-:W-:-:S07]  /*dc60*/  IMAD R2, R3, R18, RZ ;  /* 0x0000001203027224 */ /* 0x000fce00078e02ff */
.L_x_491:
[----:B------:R-:W-:Y:S05]  /*dc70*/  BSYNC B1 ;  /* 0x0000000000017941 */ /* 0x000fea0003800000 */
.L_x_490:
[----:B0-----:R-:W-:Y:S01]  /*dc80*/  @!P3 IMAD R3, R126, R17, R2 ;  /* 0x000000117e03b224 */ /* 0x001fe200078e0202 */
[----:B------:R-:W-:Y:S04]  /*dc90*/  BSSY B1, `(.L_x_492) ;  /* 0x0000006000017945 */ /* 0x000fe80003800000 */
[----:B------:R0:W-:Y:S01]  /*dca0*/  @!P3 STG.E.U8 desc[UR36][R8.64+0xc8], R3 ;  /* 0x0000c8030800b986 */ /* 0x0001e2000c101124 */
[----:B------:R-:W-:Y:S05]  /*dcb0*/  @P5 BRA `(.L_x_493) ;  /* 0x00000000000c5947 */ /* 0x000fea0003800000 */
[----:B------:R-:W0:Y:S02]  /*dcc0*/  LDG.E.U8 R16, desc[UR36][R154.64+0xc9] ;  /* 0x0000c9249a107981 */ /* 0x000e24000c1e1100 */
[----:B0-----:R-:W-:-:S05]  /*dcd0*/  PRMT R3, R16, 0x8880, RZ ;  /* 0x0000888010037816 */ /* 0x001fca00000000ff */
[----:B------:R-:W-:-:S07]  /*dce0*/  IMAD R2, R3, R18, RZ ;  /* 0x0000001203027224 */ /* 0x000fce00078e02ff */
.L_x_493:
[----:B------:R-:W-:Y:S05]  /*dcf0*/  BSYNC B1 ;  /* 0x0000000000017941 */ /* 0x000fea0003800000 */
.L_x_492:
[----:B------:R-:W-:Y:S01]  /*dd00*/  @!P5 IMAD R127, R127, R17, R2 ;  /* 0x000000117f7fd224 */ /* 0x000fe200078e0202 */
[----:B------:R-:W-:Y:S04]  /*dd10*/  BSSY B1, `(.L_x_494) ;  /* 0x0000006000017945 */ /* 0x000fe80003800000 */
[----:B------:R0:W-:Y:S01]  /*dd20*/  @!P5 STG.E.U8 desc[UR36][R8.64+0xc9], R127 ;  /* 0x0000c97f0800d986 */ /* 0x0001e2000c101124 */
[----:B------:R-:W-:Y:S05]  /*dd30*/  @P6 BRA `(.L_x_495) ;  /* 0x00000000000c6947 */ /* 0x000fea0003800000 */
[----:B------:R-:W0:Y:S02]  /*dd40*/  LDG.E.U8 R16, desc[UR36][R14.64+0xd0] ;  /* 0x0000d0240e107981 */ /* 0x000e24000c1e1100 */
[----:B0-----:R-:W-:-:S05]  /*dd50*/  PRMT R3, R16, 0x8880, RZ ;  /* 0x0000888010037816 */ /* 0x001fca00000000ff */
[----:B------:R-:W-:-:S07]  /*dd60*/  IMAD R2, R3, R18, RZ ;  /* 0x0000001203027224 */ /* 0x000fce00078e02ff */
.L_x_495:
[----:B------:R-:W-:Y:S05]  /*dd70*/  BSYNC B1 ;  /* 0x0000000000017941 */ /* 0x000fea0003800000 */
.L_x_494:
[----:B0-----:R-:W-:Y:S01]  /*dd80*/  @!P6 IMAD R3, R128, R17, R2 ;  /* 0x000000118003e224 */ /* 0x001fe200078e0202 */
[----:B------:R-:W-:Y:S04]  /*dd90*/  BSSY B1, `(.L_x_496) ;  /* 0x0000006000017945 */ /* 0x000fe80003800000 */
[----:B------:R0:W-:Y:S01]  /*dda0*/  @!P6 STG.E.U8 desc[UR36][R6.64+0xd0], R3 ;  /* 0x0000d0030600e986 */ /* 0x0001e2000c101124 */
[----:B------:R-:W-:Y:S05]  /*ddb0*/  @P1 BRA `(.L_x_497) ;  /* 0x00000000000c1947 */ /* 0x000fea0003800000 */
[----:B------:R-:W0:Y:S02]  /*ddc0*/  LDG.E.U8 R16, desc[UR36][R14.64+0xd1] ;  /* 0x0000d1240e107981 */ /* 0x000e24000c1e1100 */
[----:B0-----:R-:W-:-:S05]  /*ddd0*/  PRMT R3, R16, 0x8880, RZ ;  /* 0x0000888010037816 */ /* 0x001fca00000000ff */
[----:B------:R-:W-:-:S07]  /*dde0*/  IMAD R2, R3, R18, RZ ;  /* 0x0000001203027224 */ /* 0x000fce00078e02ff */
.L_x_497:
[----:B------:R-:W-:Y:S05]  /*ddf0*/  BSYNC B1 ;  /* 0x0000000000017941 */ /* 0x000fea0003800000 */
.L_x_496:
        /* <DEDUP_REMOVED lines=12> */
.L_x_499:
[----:B------:R-:W-:Y:S05]  /*dec0*/  BSYNC B1 ;  /* 0x0000000000017941 */ /* 0x000fea0003800000 */
.L_x_498:
[----:B0-----:R-:W-:Y:S01]  /*ded0*/  @!P4 IMAD R3, R130, R17, R2 ;  /* 0x000000118203c224 */ /* 0x001fe200078e0202 */
[----:B------:R-:W-:Y:S04]  /*dee0*/  BSSY B1, `(.L_x_500) ;  /* 0x0000006000017945 */ /* 0x000fe80003800000 */
[----:B------:R0:W-:Y:S01]  /*def0*/  @!P4 STG.E.U8 desc[UR36][R8.64+0xd0], R3 ;  /* 0x0000d0030800c986 */ /* 0x0001e2000c101124 */
[----:B------:R-:W-:Y:S05]  /*df00*/  @P3 BRA `(.L_x_501) ;  /* 0x00000000000c3947 */ /* 0x000fea0003800000 */
[----:B------:R-:W0:Y:S02]  /*df10*/  LDG.E.U8 R16, desc[UR36][R154.64+0xd1] ;  /* 0x0000d1249a107981 */ /* 0x000e24000c1e1100 */
[----:B0-----:R-:W-:-:S05]  /*df20*/  PRMT R3, R16, 0x8880, RZ ;  /* 0x0000888010037816 */ /* 0x001fca00000000ff */
[----:B------:R-:W-:-:S07]  /*df30*/  IMAD R2, R3, R18, RZ ;  /* 0x0000001203027224 */ /* 0x000fce00078e02ff */
.L_x_501:
[----:B------:R-:W-:Y:S05]  /*df40*/  BSYNC B1 ;  /* 0x0000000000017941 */ /* 0x000fea0003800000 */
.L_x_500:
[----:B------:R-:W-:Y:S01]  /*df50*/  @!P3 IMAD R131, R131, R17, R2 ;  /* 0x000000118383b224 */ /* 0x000fe200078e0202 */
[----:B------:R-:W-:Y:S04]  /*df60*/  BSSY B1, `(.L_x_502) ;  /* 0x0000006000017945 */ /* 0x000fe80003800000 */
[----:B------:R0:W-:Y:S01]  /*df70*/  @!P3 STG.E.U8 desc[UR36][R8.64+0xd1], R131 ;  /* 0x0000d1830800b986 */ /* 0x0001e2000c101124 */
[----:B------:R-:W-:Y:S05]  /*df80*/  @P5 BRA `(.L_x_503) ;  /* 0x00000000000c5947 */ /* 0x000fea0003800000 */
[----:B------:R-:W0:Y:S02]  /*df90*/  LDG.E.U8 R16, desc[UR36][R14.64+0xd8] ;  /* 0x0000d8240e107981 */ /* 0x000e24000c1e1100 */
[----:B0-----:R-:W-:-:S05]  /*dfa0*/  PRMT R3, R16, 0x8880, RZ ;  /* 0x0000888010037816 */ /* 0x001fca00000000ff */
[----:B------:R-:W-:-:S07]  /*dfb0*/  IMAD R2, R3, R18, RZ ;  /* 0x0000001203027224 */ /* 0x000fce00078e02ff */
.L_x_503:
[----:B------:R-:W-:Y:S05]  /*dfc0*/  BSYNC B1 ;  /* 0x0000000000017941 */ /* 0x000fea0003800000 */
.L_x_502:
[----:B0-----:R-:W-:Y:S01]  /*dfd0*/  @!P5 IMAD R3, R132, R17, R2 ;  /* 0x000000118403d224 */ /* 0x001fe200078e0202 */
[----:B------:R-:W-:Y:S04]  /*dfe0*/  BSSY B1, `(.L_x_504) ;  /* 0x0000006000017945 */ /* 0x000fe80003800000 */
[----:B------:R0:W-:Y:S01]  /*dff0*/  @!P5 STG.E.U8 desc[UR36][R6.64+0xd8], R3 ;  /* 0x0000d8030600d986 */ /* 0x0001e2000c101124 */
[----:B------:R-:W-:Y:S05]  /*e000*/  @P6 BRA `(.L_x_505) ;  /* 0x00000000000c6947 */ /* 0x000fea0003800000 */
[----:B------:R-:W0:Y:S02]  /*e010*/  LDG.E.U8 R16, desc[UR36][R14.64+0xd9] ;  /* 0x0000d9240e107981 */ /* 0x000e24000c1e1100 */
[----:B0-----:R-:W-:-:S05]  /*e020*/  PRMT R3, R16, 0x8880, RZ ;  /* 0x0000888010037816 */ /* 0x001fca00000000ff */
[----:B------:R-:W-:-:S07]  /*e030*/  IMAD R2, R3, R18, RZ ;  /* 0x0000001203027224 */ /* 0x000fce00078e02ff */
.L_x_505:
[----:B------:R-:W-:Y:S05]  /*e040*/  BSYNC B1 ;  /* 0x0000000000017941 */ /* 0x000fea0003800000 */
.L_x_504:
[----:B------:R-:W-:Y:S01]  /*e050*/  @!P6 IMAD R133, R133, R17, R2 ;  /* 0x000000118585e224 */ /* 0x000fe200078e0202 */
[----:B------:R-:W-:Y:S04]  /*e060*/  BSSY B1, `(.L_x_506) ;  /* 0x0000006000017945 */ /* 0x000fe80003800000 */
[----:B------:R0:W-:Y:S01]  /*e070*/  @!P6 STG.E.U8 desc[UR36][R6.64+0xd9], R133 ;  /* 0x0000d9850600e986 */ /* 0x0001e2000c101124 */
[----:B------:R-:W-:Y:S05]  /*e080*/  @P1 BRA `(.L_x_507) ;  /* 0x00000000000c1947 */ /* 0x000fea0003800000 */
[----:B------:R-:W0:Y:S02]  /*e090*/  LDG.E.U8 R16, desc[UR36][R154.64+0xd8] ;  /* 0x0000d8249a107981 */ /* 0x000e24000c1e1100 */
[----:B0-----:R-:W-:-:S05]  /*e0a0*/  PRMT R3, R16, 0x8880, RZ ;  /* 0x0000888010037816 */ /* 0x001fca00000000ff */
[----:B------:R-:W-:-:S07]  /*e0b0*/  IMAD R2, R3, R18, RZ ;  /* 0x0000001203027224 */ /* 0x000fce00078e02ff */
.L_x_507:
[----:B------:R-:W-:Y:S05]  /*e0c0*/  BSYNC B1 ;  /* 0x0000000000017941 */ /* 0x000fea0003800000 */
.L_x_506:
        /* <DEDUP_REMOVED lines=12> */
.L_x_509:
[----:B------:R-:W-:Y:S05]  /*e190*/  BSYNC B1 ;  /* 0x0000000000017941 */ /* 0x000fea0003800000 */
.L_x_508:
[----:B------:R-:W-:Y:S01]  /*e1a0*/  @!P4 IMAD R135, R135, R17, R2 ;  /* 0x000000118787c224 */ /* 0x000fe200078e0202 */
[----:B------:R-:W-:Y:S04]  /*e1b0*/  BSSY B1, `(.L_x_510) ;  /* 0x0000006000017945 */ /* 0x000fe80003800000 */
[----:B------:R0:W-:Y:S01]  /*e1c0*/  @!P4 STG.E.U8 desc[UR36][R8.64+0xd9], R135 ;  /* 0x0000d9870800c986 */ /* 0x0001e2000c101124 */
[----:B------:R-:W-:Y:S05]  /*e1d0*/  @P3 BRA `(.L_x_511) ;  /* 0x00000000000c3947 */ /* 0x000fea0003800000 */
[----:B------:R-:W0:Y:S02]  /*e1e0*/  LDG.E.U8 R16, desc[UR36][R14.64+0xe0] ;  /* 0x0000e0240e107981 */ /* 0x000e24000c1e1100 */
[----:B0-----:R-:W-:-:S05]  /*e1f0*/  PRMT R3, R16, 0x8880, RZ ;  /* 0x0000888010037816 */ /* 0x001fca00000000ff */
[----:B------:R-:W-:-:S07]  /*e200*/  IMAD R2, R3, R18, RZ ;  /* 0x0000001203027224 */ /* 0x000fce00078e02ff */
.L_x_511:
[----:B------:R-:W-:Y:S05]  /*e210*/  BSYNC B1 ;  /* 0x0000000000017941 */ /* 0x000fea0003800000 */
.L_x_510:
[----:B0-----:R-:W-:Y:S01]  /*e220*/  @!P3 IMAD R3, R136, R17, R2 ;  /* 0x000000118803b224 */ /* 0x001fe200078e0202 */
[----:B------:R-:W-:Y:S04]  /*e230*/  BSSY B1, `(.L_x_512) ;  /* 0x0000006000017945 */ /* 0x000fe80003800000 */
[----:B------:R0:W-:Y:S01]  /*e240*/  @!P3 STG.E.U8 desc[UR36][R6.64+0xe0], R3 ;  /* 0x0000e0030600b986 */ /* 0x0001e2000c101124 */
[----:B------:R-:W-:Y:S05]  /*e250*/  @P5 BRA `(.L_x_513) ;  /* 0x00000000000c5947 */ /* 0x000fea0003800000 */
[----:B------:R-:W0:Y:S02]  /*e260*/  LDG.E.U8 R16, desc[UR36][R14.64+0xe1] ;  /* 0x0000e1240e107981 */ /* 0x000e24000c1e1100 */
[----:B0-----:R-:W-:-:S05]  /*e270*/  PRMT R3, R16, 0x8880, RZ ;  /* 0x0000888010037816 */ /* 0x001fca00000000ff */
[----:B------:R-:W-:-:S07]  /*e280*/  IMAD R2, R3, R18, RZ ;  /* 0x0000001203027224 */ /* 0x000fce00078e02ff */
.L_x_513:
[----:B------:R-:W-:Y:S05]  /*e290*/  BSYNC B1 ;  /* 0x0000000000017941 */ /* 0x000fea0003800000 */
.L_x_512:
[----:B------:R-:W-:Y:S01]  /*e2a0*/  @!P5 IMAD R137, R137, R17, R2 ;  /* 0x000000118989d224 */ /* 0x000fe200078e0202 */
[----:B------:R-:W-:Y:S04]  /*e2b0*/  BSSY B1, `(.L_x_514) ;  /* 0x0000006000017945 */ /* 0x000fe80003800000 */
[----:B------:R0:W-:Y:S01]  /*e2c0*/  @!P5 STG.E.U8 desc[UR36][R6.64+0xe1], R137 ;  /* 0x0000e1890600d986 */ /* 0x0001e2000c101124 */
[----:B------:R-:W-:Y:S05]  /*e2d0*/  @P6 BRA `(.L_x_515) ;  /* 0x00000000000c6947 */ /* 0x000fea0003800000 */
[----:B------:R-:W0:Y:S02]  /*e2e0*/  LDG.E.U8 R16, desc[UR36][R154.64+0xe0] ;  /* 0x0000e0249a107981 */ /* 0x000e24000c1e1100 */
[----:B0-----:R-:W-:-:S05]  /*e2f0*/  PRMT R3, R16, 0x8880, RZ ;  /* 0x0000888010037816 */ /* 0x001fca00000000ff */
[----:B------:R-:W-:-:S07]  /*e300*/  IMAD R2, R3, R18, RZ ;  /* 0x0000001203027224 */ /* 0x000fce00078e02ff */
.L_x_515:
[----:B------:R-:W-:Y:S05]  /*e310*/  BSYNC B1 ;  /* 0x0000000000017941 */ /* 0x000fea0003800000 */
.L_x_514:
[----:B0-----:R-:W-:Y:S01]  /*e320*/  @!P6 IMAD R3, R138, R17, R2 ;  /* 0x000000118a03e224 */ /* 0x001fe200078e0202 */
[----:B------:R-:W-:Y:S04]  /*e330*/  BSSY B1, `(.L_x_516) ;  /* 0x0000006000017945 */ /* 0x000fe80003800000 */
[----:B------:R0:W-:Y:S01]  /*e340*/  @!P6 STG.E.U8 desc[UR36][R8.64+0xe0], R3 ;  /* 0x0000e0030800e986 */ /* 0x0001e2000c101124 */
[----:B------:R-:W-:Y:S05]  /*e350*/  @P1 BRA `(.L_x_517) ;  /* 0x00000000000c1947 */ /* 0x000fea0003800000 */
[----:B------:R-:W0:Y:S02]  /*e360*/  LDG.E.U8 R16, desc[UR36][R154.64+0xe1] ;  /* 0x0000e1249a107981 */ /* 0x000e24000c1e1100 */
[----:B0-----:R-:W-:-:S05]  /*e370*/  PRMT R3, R16, 0x8880, RZ ;  /* 0x0000888010037816 */ /* 0x001fca00000000ff */
[----:B------:R-:W-:-:S07]  /*e380*/  IMAD R2, R3, R18, RZ ;  /* 0x0000001203027224 */ /* 0x000fce00078e02ff */
.L_x_517:
[----:B------:R-:W-:Y:S05]  /*e390*/  BSYNC B1 ;  /* 0x0000000000017941 */ /* 0x000fea0003800000 */
.L_x_516:
        /* <DEDUP_REMOVED lines=12> */
.L_x_519:
[----:B------:R-:W-:Y:S05]  /*e460*/  BSYNC B1 ;  /* 0x0000000000017941 */ /* 0x000fea0003800000 */
.L_x_518:
[----:B0-----:R-:W-:Y:S01]  /*e470*/  @!P5 IMAD R3, R140, R17, R2 ;  /* 0x000000118c03d224 */ /* 0x001fe200078e0202 */
[----:B------:R-:W-:Y:S04]  /*e480*/  BSSY B1, `(.L_x_520) ;  /* 0x0000006000017945 */ /* 0x000fe80003800000 */
[----:B------:R0:W-:Y:S01]  /*e490*/  @!P5 STG.E.U8 desc[UR36][R6.64+0xe8], R3 ;  /* 0x0000e8030600d986 */ /* 0x0001e2000c101124 */
[----:B------:R-:W-:Y:S05]  /*e4a0*/  @P3 BRA `(.L_x_521) ;  /* 0x00000000000c3947 */ /* 0x000fea0003800000 */
[----:B------:R-:W0:Y:S02]  /*e4b0*/  LDG.E.U8 R16, desc[UR36][R14.64+0xe9] ;  /* 0x0000e9240e107981 */ /* 0x000e24000c1e1100 */
[----:B0-----:R-:W-:-:S05]  /*e4c0*/  PRMT R3, R16, 0x8880, RZ ;  /* 0x0000888010037816 */ /* 0x001fca00000000ff */
[----:B------:R-:W-:-:S07]  /*e4d0*/  IMAD R2, R3, R18, RZ ;  /* 0x0000001203027224 */ /* 0x000fce00078e02ff */
.L_x_521:
[----:B------:R-:W-:Y:S05]  /*e4e0*/  BSYNC B1 ;  /* 0x0000000000017941 */ /* 0x000fea0003800000 */
.L_x_520:
[----:B------:R-:W-:Y:S01]  /*e4f0*/  @!P3 IMAD R141, R141, R17, R2 ;  /* 0x000000118d8db224 */ /* 0x000fe200078e0202 */
[----:B------:R-:W-:Y:S04]  /*e500*/  BSSY B1, `(.L_x_522) ;  /* 0x0000006000017945 */ /* 0x000fe80003800000 */
[----:B------:R0:W-:Y:S01]  /*e510*/  @!P3 STG.E.U8 desc[UR36][R6.64+0xe9], R141 ;  /* 0x0000e98d0600b986 */ /* 0x0001e2000c101124 */
[----:B------:R-:W-:Y:S05]  /*e520*/  @P1 BRA `(.L_x_523) ;  /* 0x00000000000c1947 */ /* 0x000fea0003800000 */
[----:B------:R-:W0:Y:S02]  /*e530*/  LDG.E.U8 R16, desc[UR36][R154.64+0xe8] ;  /* 0x0000e8249a107981 */ /* 0x000e24000c1e1100 */
[----:B0-----:R-:W-:-:S05]  /*e540*/  PRMT R3, R16, 0x8880, RZ ;  /* 0x0000888010037816 */ /* 0x001fca00000000ff */
[----:B------:R-:W-:-:S07]  /*e550*/  IMAD R2, R3, R18, RZ ;  /* 0x0000001203027224 */ /* 0x000fce00078e02ff */
.L_x_523:
[----:B------:R-:W-:Y:S05]  /*e560*/  BSYNC B1 ;  /* 0x0000000000017941 */ /* 0x000fea0003800000 */
.L_x_522:
[----:B0-----:R-:W-:Y:S01]  /*e570*/  @!P1 IMAD R3, R142, R17, R2 ;  /* 0x000000118e039224 */ /* 0x001fe200078e0202 */
[----:B------:R-:W-:Y:S04]  /*e580*/  BSSY B1, `(.L_x_524) ;  /* 0x0000006000017945 */ /* 0x000fe80003800000 */
[----:B------:R0:W-:Y:S01]  /*e590*/  @!P1 STG.E.U8 desc[UR36][R8.64+0xe8], R3 ;  /* 0x0000e80308009986 */ /* 0x0001e2000c101124 */
[----:B------:R-:W-:Y:S05]  /*e5a0*/  @P6 BRA `(.L_x_525) ;  /* 0x00000000000c6947 */ /* 0x000fea0003800000 */
[----:B------:R-:W0:Y:S02]  /*e5b0*/  LDG.E.U8 R16, desc[UR36][R154.64+0xe9] ;  /* 0x0000e9249a107981 */ /* 0x000e24000c1e1100 */
[----:B0-----:R-:W-:-:S05]  /*e5c0*/  PRMT R3, R16, 0x8880, RZ ;  /* 0x0000888010037816 */ /* 0x001fca00000000ff */
[----:B------:R-:W-:-:S07]  /*e5d0*/  IMAD R2, R3, R18, RZ ;  /* 0x0000001203027224 */ /* 0x000fce00078e02ff */
.L_x_525:
[----:B------:R-:W-:Y:S05]  /*e5e0*/  BSYNC B1 ;  /* 0x0000000000017941 */ /* 0x000fea0003800000 */
.L_x_524:
[----:B------:R-:W-:Y:S01]  /*e5f0*/  @!P6 IMAD R143, R143, R17, R2 ;  /* 0x000000118f8fe224 */ /* 0x000fe200078e0202 */
[----:B------:R-:W-:Y:S04]  /*e600*/  BSSY B1, `(.L_x_526) ;  /* 0x0000006000017945 */ /* 0x000fe80003800000 */
[----:B------:R0:W-:Y:S01]  /*e610*/  @!P6 STG.E.U8 desc[UR36][R8.64+0xe9], R143 ;  /* 0x0000e98f0800e986 */ /* 0x0001e2000c101124 */
[----:B------:R-:W-:Y:S05]  /*e620*/  @P4 BRA `(.L_x_527) ;  /* 0x00000000000c4947 */ /* 0x000fea0003800000 */
[----:B------:R-:W0:Y:S02]  /*e630*/  LDG.E.U8 R16, desc[UR36][R14.64+0xf0] ;  /* 0x0000f0240e107981 */ /* 0x000e24000c1e1100 */
[----:B0-----:R-:W-:-:S05]  /*e640*/  PRMT R3, R16, 0x8880, RZ ;  /* 0x0000888010037816 */ /* 0x001fca00000000ff */
[----:B------:R-:W-:-:S07]  /*e650*/  IMAD R2, R3, R18, RZ ;  /* 0x0000001203027224 */ /* 0x000fce00078e02ff */
.L_x_527:
[----:B------:R-:W-:Y:S05]  /*e660*/  BSYNC B1 ;  /* 0x0000000000017941 */ /* 0x000fea0003800000 */
.L_x_526:
[----:B------:R-:W-:Y:S01]  /*e670*/  ISETP.LT.OR P3, PT, R0, 0xf2, !P2 ;  /* 0x000000f20000780c */ /* 0x000fe20005761670 */
[----:B0-----:R-:W-:Y:S01]  /*e680*/  @!P4 IMAD R3, R144, R17, R2 ;  /* 0x000000119003c224 */ /* 0x001fe200078e0202 */
[----:B------:R-:W-:Y:S01]  /*e690*/  BSSY B1, `(.L_x_528) ;  /* 0x000000b000017945 */ /* 0x000fe20003800000 */
[C---:B------:R-:W-:Y:S02]  /*e6a0*/  ISETP.LT.OR P1, PT, R0.reuse, 0xf1, !P0 ;  /* 0x000000f10000780c */ /* 0x040fe40004721670 */
[C---:B------:R-:W-:Y:S01]  /*e6b0*/  ISETP.LT.OR P5, PT, R0.reuse, 0xf2, !P0 ;  /* 0x000000f20000780c */ /* 0x040fe200047a1670 */
[----:B------:R0:W-:Y:S01]  /*e6c0*/  @!P4 STG.E.U8 desc[UR36][R6.64+0xf0], R3 ;  /* 0x0000f0030600c986 */ /* 0x0001e2000c101124 */
[C---:B------:R-:W-:Y:S02]  /*e6d0*/  ISETP.LT.OR P4, PT, R0.reuse, 0xf9, !P2 ;  /* 0x000000f90000780c */ /* 0x040fe40005781670 */
[C---:B------:R-:W-:Y:S02]  /*e6e0*/  ISETP.LT.OR P2, PT, R0.reuse, 0xfa, !P2 ;  /* 0x000000fa0000780c */ /* 0x040fe40005741670 */
[----:B------:R-:W-:-:S02]  /*e6f0*/  ISETP.LT.OR P6, PT, R0, 0xf9, !P0 ;  /* 0x000000f90000780c */ /* 0x000fc400047c1670 */
[----:B------:R-:W-:Y:S11]  /*e700*/  @P3 BRA `(.L_x_529) ;  /* 0x00000000000c3947 */ /* 0x000ff60003800000 */
[----:B------:R-:W0:Y:S02]  /*e710*/  LDG.E.U8 R16, desc[UR36][R14.64+0xf1] ;  /* 0x0000f1240e107981 */ /* 0x000e24000c1e1100 */
[----:B0-----:R-:W-:-:S05]  /*e720*/  PRMT R3, R16, 0x8880, RZ ;  /* 0x0000888010037816 */ /* 0x001fca00000000ff */
[----:B------:R-:W-:-:S07]  /*e730*/  IMAD R2, R3, R18, RZ ;  /* 0x0000001203027224 */ /* 0x000fce00078e02ff */
.L_x_529:
[----:B------:R-:W-:Y:S05]  /*e740*/  BSYNC B1 ;  /* 0x0000000000017941 */ /* 0x000fea0003800000 */
.L_x_528:
[----:B------:R-:W-:Y:S01]  /*e750*/  @!P3 IMAD R145, R145, R17, R2 ;  /* 0x000000119191b224 */ /* 0x000fe200078e0202 */
[----:B------:R-:W-:Y:S04]  /*e760*/  BSSY B1, `(.L_x_530) ;  /* 0x0000006000017945 */ /* 0x000fe80003800000 */
[----:B------:R0:W-:Y:S01]  /*e770*/  @!P3 STG.E.U8 desc[UR36][R6.64+0xf1], R145 ;  /* 0x0000f1910600b986 */ /* 0x0001e2000c101124 */
[----:B------:R-:W-:Y:S05]  /*e780*/  @P1 BRA `(.L_x_531) ;  /* 0x00000000000c1947 */ /* 0x000fea0003800000 */
[----:B------:R-:W0:Y:S02]  /*e790*/  LDG.E.U8 R16, desc[UR36][R154.64+0xf0] ;  /* 0x0000f0249a107981 */ /* 0x000e24000c1e1100 */
[----:B0-----:R-:W-:-:S05]  /*e7a0*/  PRMT R3, R16, 0x8880, RZ ;  /* 0x0000888010037816 */ /* 0x001fca00000000ff */
[----:B------:R-:W-:-:S07]  /*e7b0*/  IMAD R2, R3, R18, RZ ;  /* 0x0000001203027224 */ /* 0x000fce00078e02ff */
.L_x_531:
[----:B------:R-:W-:Y:S05]  /*e7c0*/  BSYNC B1 ;  /* 0x0000000000017941 */ /* 0x000fea0003800000 */
.L_x_530:
[----:B0-----:R-:W-:Y:S01]  /*e7d0*/  @!P1 IMAD R3, R146, R17, R2 ;  /* 0x0000001192039224 */ /* 0x001fe200078e0202 */
[----:B------:R-:W-:Y:S04]  /*e7e0*/  BSSY B1, `(.L_x_532) ;  /* 0x0000006000017945 */ /* 0x000fe80003800000 */
[----:B------:R0:W-:Y:S01]  /*e7f0*/  @!P1 STG.E.U8 desc[UR36][R8.64+0xf0], R3 ;  /* 0x0000f00308009986 */ /* 0x0001e2000c101124 */
[----:B------:R-:W-:Y:S05]  /*e800*/  @P5 BRA `(.L_x_533) ;  /* 0x00000000000c5947 */ /* 0x000fea0003800000 */
[----:B------:R-:W0:Y:S02]  /*e810*/  LDG.E.U8 R16, desc[UR36][R154.64+0xf1] ;  /* 0x0000f1249a107981 */ /* 0x000e24000c1e1100 */
[----:B0-----:R-:W-:-:S05]  /*e820*/  PRMT R3, R16, 0x8880, RZ ;  /* 0x0000888010037816 */ /* 0x001fca00000000ff */
[----:B------:R-:W-:-:S07]  /*e830*/  IMAD R2, R3, R18, RZ ;  /* 0x0000001203027224 */ /* 0x000fce00078e02ff */
.L_x_533:
[----:B------:R-:W-:Y:S05]  /*e840*/  BSYNC B1 ;  /* 0x0000000000017941 */ /* 0x000fea0003800000 */
.L_x_532:
[----:B------:R-:W-:Y:S01]  /*e850*/  @!P5 IMAD R147, R147, R17, R2 ;  /* 0x000000119393d224 */ /* 0x000fe200078e0202 */
[----:B------:R-:W-:Y:S04]  /*e860*/  BSSY B1, `(.L_x_534) ;  /* 0x0000006000017945 */ /* 0x000fe80003800000 */
[----:B------:R0:W-:Y:S01]  /*e870*/  @!P5 STG.E.U8 desc[UR36][R8.64+0xf1], R147 ;  /* 0x0000f1930800d986 */ /* 0x0001e2000c101124 */
[----:B------:R-:W-:Y:S05]  /*e880*/  @P4 BRA `(.L_x_535) ;  /* 0x00000000000c4947 */ /* 0x000fea0003800000 */
[----:B------:R-:W0:Y:S02]  /*e890*/  LDG.E.U8 R16, desc[UR36][R14.64+0xf8] ;  /* 0x0000f8240e107981 */ /* 0x000e24000c1e1100 */
[----:B0-----:R-:W-:-:S05]  /*e8a0*/  PRMT R3, R16, 0x8880, RZ ;  /* 0x0000888010037816 */ /* 0x001fca00000000ff */
[----:B------:R-:W-:-:S07]  /*e8b0*/  IMAD R2, R3, R18, RZ ;  /* 0x0000001203027224 */ /* 0x000fce00078e02ff */
.L_x_535:
[----:B------:R-:W-:Y:S05]  /*e8c0*/  BSYNC B1 ;  /* 0x0000000000017941 */ /* 0x000fea0003800000 */
.L_x_534:
[----:B0-----:R-:W-:Y:S01]  /*e8d0*/  @!P4 IMAD R3, R148, R17, R2 ;  /* 0x000000119403c224 */ /* 0x001fe200078e0202 */
[----:B------:R-:W-:Y:S04]  /*e8e0*/  BSSY B1, `(.L_x_536) ;  /* 0x0000006000017945 */ /* 0x000fe80003800000 */
[----:B------:R0:W-:Y:S01]  /*e8f0*/  @!P4 STG.E.U8 desc[UR36][R6.64+0xf8], R3 ;  /* 0x0000f8030600c986 */ /* 0x0001e2000c101124 */
[----:B------:R-:W-:Y:S05]  /*e900*/  @P2 BRA `(.L_x_537) ;  /* 0x00000000000c2947 */ /* 0x000fea0003800000 */
[----:B------:R-:W0:Y:S02]  /*e910*/  LDG.E.U8 R16, desc[UR36][R14.64+0xf9] ;  /* 0x0000f9240e107981 */ /* 0x000e24000c1e1100 */
[----:B0-----:R-:W-:-:S05]  /*e920*/  PRMT R3, R16, 0x8880, RZ ;  /* 0x0000888010037816 */ /* 0x001fca00000000ff */
[----:B------:R-:W-:-:S07]  /*e930*/  IMAD R2, R3, R18, RZ ;  /* 0x0000001203027224 */ /* 0x000fce00078e02ff */
.L_x_537:
[----:B------:R-:W-:Y:S05]  /*e940*/  BSYNC B1 ;  /* 0x0000000000017941 */ /* 0x000fea0003800000 */
.L_x_536:
[----:B------:R-:W-:Y:S01]  /*e950*/  @!P2 IMAD R149, R149, R17, R2 ;  /* 0x000000119595a224 */ /* 0x000fe200078e0202 */
[----:B------:R-:W-:Y:S04]  /*e960*/  BSSY B1, `(.L_x_538) ;  /* 0x0000006000017945 */ /* 0x000fe80003800000 */
[----:B------:R0:W-:Y:S01]  /*e970*/  @!P2 STG.E.U8 desc[UR36][R6.64+0xf9], R149 ;  /* 0x0000f9950600a986 */ /* 0x0001e2000c101124 */
[----:B------:R-:W-:Y:S05]  /*e980*/  @P6 BRA `(.L_x_539) ;  /* 0x00000000000c6947 */ /* 0x000fea0003800000 */
[----:B------:R-:W0:Y:S02]  /*e990*/  LDG.E.U8 R16, desc[UR36][R154.64+0xf8] ;  /* 0x0000f8249a107981 */ /* 0x000e24000c1e1100 */
[----:B0-----:R-:W-:-:S05]  /*e9a0*/  PRMT R3, R16, 0x8880, RZ ;  /* 0x0000888010037816 */ /* 0x001fca00000000ff */
[----:B------:R-:W-:-:S07]  /*e9b0*/  IMAD R2, R3, R18, RZ ;  /* 0x0000001203027224 */ /* 0x000fce00078e02ff */
.L_x_539:
[----:B------:R-:W-:Y:S05]  /*e9c0*/  BSYNC B1 ;  /* 0x0000000000017941 */ /* 0x000fea0003800000 */
.L_x_538:
[----:B0-----:R-:W-:Y:S01]  /*e9d0*/  @!P6 IMAD R3, R150, R17, R2 ;  /* 0x000000119603e224 */ /* 0x001fe200078e0202 */
[----:B------:R-:W-:Y:S01]  /*e9e0*/  ISETP.LT.OR P0, PT, R0, 0xfa, !P0 ;  /* 0x000000fa0000780c */ /* 0x000fe20004701670 */
[----:B------:R-:W-:Y:S03]  /*e9f0*/  BSSY B1, `(.L_x_540) ;  /* 0x0000006000017945 */ /* 0x000fe60003800000 */
[----:B------:R0:W-:Y:S09]  /*ea00*/  @!P6 STG.E.U8 desc[UR36][R8.64+0xf8], R3 ;  /* 0x0000f8030800e986 */ /* 0x0001f2000c101124 */
[----:B------:R-:W-:Y:S05]  /*ea10*/  @P0 BRA `(.L_x_541) ;  /* 0x00000000000c0947 */ /* 0x000fea0003800000 */
[----:B------:R-:W0:Y:S02]  /*ea20*/  LDG.E.U8 R16, desc[UR36][R154.64+0xf9] ;  /* 0x0000f9249a107981 */ /* 0x000e24000c1e1100 */
[----:B0-----:R-:W-:-:S05]  /*ea30*/  PRMT R3, R16, 0x8880, RZ ;  /* 0x0000888010037816 */ /* 0x001fca00000000ff */
[----:B------:R-:W-:-:S07]  /*ea40*/  IMAD R2, R3, R18, RZ ;  /* 0x0000001203027224 */ /* 0x000fce00078e02ff */
.L_x_541:
[----:B------:R-:W-:Y:S05]  /*ea50*/  BSYNC B1 ;  /* 0x0000000000017941 */ /* 0x000fea0003800000 */
.L_x_540:
[----:B------:R-:W-:Y:S01]  /*ea60*/  IMAD R151, R151, R17, R2 ;  /* 0x0000001197977224 */ /* 0x000fe200078e0202 */
[----:B------:R-:W-:Y:S06]  /*ea70*/  @P0 BRA `(.L_x_542) ;  /* 0x0000003800180947 */ /* 0x000fec0003800000 */
[----:B------:R0:W-:Y:S01]  /*ea80*/  STG.E.U8 desc[UR36][R8.64+0xf9], R151 ;  /* 0x0000f99708007986 */ /* 0x0001e2000c101124 */
[----:B------:R-:W-:Y:S05]  /*ea90*/  BRA `(.L_x_542) ;  /* 0x0000003800107947 */ /* 0x000fea0003800000 */
.L_x_29:
[----:B------:R-:W2:Y:S04]  /*eaa0*/  LDL.LU R2, [R1] ;  /* 0x0000000001027983 */ /* 0x000ea80000300800 */
[----:B------:R-:W3:Y:S04]  /*eab0*/  LDL.LU R3, [R1+0xc] ;  /* 0x00000c0001037983 */ /* 0x000ee80000300800 */
[----:B------:R-:W4:Y:S04]  /*eac0*/  LDL.LU R12, [R1+0x14] ;  /* 0x00001400010c7983 */ /* 0x000f280000300800 */
[----:B------:R-:W5:Y:S04]  /*ead0*/  LDL.LU R13, [R1+0x8c] ;  /* 0x00008c00010d7983 */ /* 0x000f680000300800 */
        /* <DEDUP_REMOVED lines=63> */
[----:B------:R-:W5:Y:S01]  /*eed0*/  LDL.LU R176, [R1+0x194] ;  /* 0x0001940001b07983 */ /* 0x000f620000300800 */
[----:B------:R-:W-:-:S03]  /*eee0*/  ISETP.GE.AND P0, PT, R19, 0x1, PT ;  /* 0x000000011300780c */ /* 0x000fc60003f06270 */
[----:B------:R-:W5:Y:S04]  /*eef0*/  LDL.LU R175, [R1+0x198] ;  /* 0x0001980001af7983 */ /* 0x000f680000300800 */
[----:B------:R-:W5:Y:S04]  /*ef00*/  LDL.LU R174, [R1+0x19c] ;  /* 0x00019c0001ae7983 */ /* 0x000f680000300800 */
[----:B------:R-:W5:Y:S04]  /*ef10*/  LDL.LU R173, [R1+0x1a0] ;  /* 0x0001a00001ad7983 */ /* 0x000f680000300800 */
[----:B------:R-:W5:Y:S01]  /*ef20*/  LDL.LU R172, [R1+0x1a4] ;  /* 0x0001a40001ac7983 */ /* 0x000f620000300800 */
[----:B------:R-:W-:-:S03]  /*ef30*/  ISETP.LT.OR P1, PT, R0, 0x1, !P0 ;  /* 0x000000010000780c */ /* 0x000fc60004721670 */
        /* <DEDUP_REMOVED lines=13> */
[----:B--2---:R-:W-:-:S03]  /*f010*/  @!P1 IMAD R2, R2, R17, RZ ;  /* 0x0000001102029224 */ /* 0x004fc600078e02ff */
        /* <DEDUP_REMOVED lines=9> */
[----:B------:R0:W-:Y:S04]  /*f0b0*/  @!P1 STG.E.U8 desc[UR36][R4.64], R2 ;  /* 0x0000000204009986 */ /* 0x0001e8000c101124 */
[----:B0-----:R-:W3:Y:S01]  /*f0c0*/  LDL.LU R2, [R1+0x4] ;  /* 0x0000040001027983 */ /* 0x001ee20000300800 */
[----:B------:R-:W-:-:S02]  /*f0d0*/  ISETP.LT.OR P1, PT, R0, 0x2, !P0 ;  /* 0x000000020000780c */ /* 0x000fc40004721670 */
[----:B------:R-:W-:-:S11]  /*f0e0*/  ISETP.GE.AND P2, PT, R19, 0x9, PT ;  /* 0x000000091300780c */ /* 0x000fd60003f46270 */
[----:B---3--:R-:W-:-:S05]  /*f0f0*/  @!P1 IMAD R2, R2, R17, RZ ;  /* 0x0000001102029224 */ /* 0x008fca00078e02ff */
[----:B------:R0:W-:Y:S04]  /*f100*/  @!P1 STG.E.U8 desc[UR36][R4.64+0x1], R2 ;  /* 0x0000010204009986 */ /* 0x0001e8000c101124 */
[----:B0-----:R-:W3:Y:S01]  /*f110*/  LDL.LU R2, [R1+0x8] ;  /* 0x0000080001027983 */ /* 0x001ee20000300800 */
[C---:B------:R-:W-:Y:S02]  /*f120*/  ISETP.LT.OR P1, PT, R0.reuse, 0x1, !P2 ;  /* 0x000000010000780c */ /* 0x040fe40005721670 */
[C---:B------:R-:W-:Y:S02]  /*f130*/  ISETP.LT.OR P3, PT, R0.reuse, 0x2, !P2 ;  /* 0x000000020000780c */ /* 0x040fe40005761670 */
[----:B------:R-:W-:-:S09]  /*f140*/  ISETP.LT.OR P4, PT, R0, 0x9, !P0 ;  /* 0x000000090000780c */ /* 0x000fd20004781670 */
[----:B---3--:R-:W-:-:S05]  /*f150*/  @!P1 IMAD R2, R2, R17, RZ ;  /* 0x0000001102029224 */ /* 0x008fca00078e02ff */
[----:B------:R0:W-:Y:S04]  /*f160*/  @!P1 STG.E.U8 desc[UR36][R10.64], R2 ;  /* 0x000000020a009986 */ /* 0x0001e8000c101124 */
[----:B0-----:R-:W3:Y:S01]  /*f170*/  LDL.LU R2, [R1+0x10] ;  /* 0x0000100001027983 */ /* 0x001ee20000300800 */
[----:B------:R-:W-:Y:S01]  /*f180*/  @!P3 IMAD R3, R3, R17, RZ ;  /* 0x000000110303b224 */ /* 0x000fe200078e02ff */
[C---:B------:R-:W-:Y:S02]  /*f190*/  ISETP.LT.OR P1, PT, R0.reuse, 0xa, !P0 ;  /* 0x0000000a0000780c */ /* 0x040fe40004721670 */
[C---:B------:R-:W-:Y:S02]  /*f1a0*/  ISETP.LT.OR P5, PT, R0.reuse, 0x9, !P2 ;  /* 0x000000090000780c */ /* 0x040fe400057a1670 */
[----:B------:R0:W-:Y:S01]  /*f1b0*/  @!P3 STG.E.U8 desc[UR36][R10.64+0x1], R3 ;  /* 0x000001030a00b986 */ /* 0x0001e2000c101124 */
[----:B------:R-:W-:-:S03]  /*f1c0*/  ISETP.LT.OR P6, PT, R0, 0xa, !P2 ;  /* 0x0000000a0000780c */ /* 0x000fc600057c1670 */
[----:B0-----:R-:W5:Y:S01]  /*f1d0*/  LDL.LU R3, [R1+0x18] ;  /* 0x0000180001037983 */ /* 0x001f620000300800 */
[----:B---3--:R-:W-:-:S05]  /*f1e0*/  @!P4 IMAD R2, R2, R17, RZ ;  /* 0x000000110202c224 */ /* 0x008fca00078e02ff */
[----:B------:R0:W-:Y:S04]  /*f1f0*/  @!P4 STG.E.U8 desc[UR36][R4.64+0x8], R2 ;  /* 0x000008020400c986 */ /* 0x0001e8000c101124 */
[----:B0-----:R-:W3:Y:S01]  /*f200*/  LDL.LU R2, [R1+0x1c] ;  /* 0x00001c0001027983 */ /* 0x001ee20000300800 */
[-C--:B----4-:R-:W-:Y:S02]  /*f210*/  @!P1 IMAD R12, R12, R17.reuse, RZ ;  /* 0x000000110c0c9224 */ /* 0x090fe400078e02ff */
[----:B-----5:R-:W-:-:S03]  /*f220*/  @!P5 IMAD R3, R3, R17, RZ ;  /* 0x000000110303d224 */ /* 0x020fc600078e02ff */
[----:B------:R0:W-:Y:S04]  /*f230*/  @!P1 STG.E.U8 desc[UR36][R4.64+0x9], R12 ;  /* 0x0000090c04009986 */ /* 0x0001e8000c101124 */
[----:B------:R1:W-:Y:S04]  /*f240*/  @!P5 STG.E.U8 desc[UR36][R10.64+0x8], R3 ;  /* 0x000008030a00d986 */ /* 0x0003e8000c101124 */
[----:B0-----:R-:W4:Y:S04]  /*f250*/  LDL.LU R12, [R1+0x28] ;  /* 0x00002800010c7983 */ /* 0x001f280000300800 */
[----:B-1----:R-:W5:Y:S01]  /*f260*/  LDL.LU R3, [R1+0x20] ;  /* 0x0000200001037983 */ /* 0x002f620000300800 */
[----:B---3--:R-:W-:-:S05]  /*f270*/  @!P6 IMAD R2, R2, R17, RZ ;  /* 0x000000110202e224 */ /* 0x008fca00078e02ff */
[----:B------:R0:W-:Y:S04]  /*f280*/  @!P6 STG.E.U8 desc[UR36][R10.64+0x9], R2 ;  /* 0x000009020a00e986 */ /* 0x0001e8000c101124 */
[----:B0-----:R-:W3:Y:S01]  /*f290*/  LDL.LU R2, [R1+0x24] ;  /* 0x0000240001027983 */ /* 0x001ee20000300800 */
[C---:B------:R-:W-:Y:S02]  /*f2a0*/  ISETP.LT.OR P3, PT, R0.reuse, 0x11, !P0 ;  /* 0x000000110000780c */ /* 0x040fe40004761670 */
[----:B------:R-:W-:-:S11]  /*f2b0*/  ISETP.LT.OR P4, PT, R0, 0x12, !P0 ;  /* 0x000000120000780c */ /* 0x000fd60004781670 */
[----:B-----5:R-:W-:-:S05]  /*f2c0*/  @!P3 IMAD R3, R3, R17, RZ ;  /* 0x000000110303b224 */ /* 0x020fca00078e02ff */
[----:B------:R0:W-:Y:S04]  /*f2d0*/  @!P3 STG.E.U8 desc[UR36][R4.64+0x10], R3 ;  /* 0x000010030400b986 */ /* 0x0001e8000c101124 */
[----:B0-----:R-:W5:Y:S01]  /*f2e0*/  LDL.LU R3, [R1+0x2c] ;  /* 0x00002c0001037983 */ /* 0x001f620000300800 */
[----:B---3--:R-:W-:-:S05]  /*f2f0*/  @!P4 IMAD R2, R2, R17, RZ ;  /* 0x000000110202c224 */ /* 0x008fca00078e02ff */
[----:B------:R0:W-:Y:S04]  /*f300*/  @!P4 STG.E.U8 desc[UR36][R4.64+0x11], R2 ;  /* 0x000011020400c986 */ /* 0x0001e8000c101124 */
[----:B0-----:R-:W3:Y:S01]  /*f310*/  LDL.LU R2, [R1+0x30] ;  /* 0x0000300001027983 */ /* 0x001ee20000300800 */
[C---:B------:R-:W-:Y:S02]  /*f320*/  ISETP.LT.OR P1, PT, R0.reuse, 0x11, !P2 ;  /* 0x000000110000780c */ /* 0x040fe40005721670 */
[C---:B------:R-:W-:Y:S02]  /*f330*/  ISETP.LT.OR P5, PT, R0.reuse, 0x12, !P2 ;  /* 0x000000120000780c */ /* 0x040fe400057a1670 */
[----:B------:R-:W-:-:S09]  /*f340*/  ISETP.LT.OR P6, PT, R0, 0x19, !P0 ;  /* 0x000000190000780c */ /* 0x000fd200047c1670 */
        /* <DEDUP_REMOVED lines=38> */
[----:B------:R-:W-:-:S13]  /*f5b0*/  ISETP.LT.OR P6, PT, R0, 0x2a, !P0 ;  /* 0x0000002a0000780c */ /* 0x000fda00047c1670 */
[----:B-----5:R-:W-:-:S05]  /*f5c0*/  @!P6 IMAD R3, R3, R17, RZ ;  /* 0x000000110303e224 */ /* 0x020fca00078e02ff */
[----:B------:R-:W-:Y:S01]  /*f5d0*/  @!P6 STG.E.U8 desc[UR36][R4.64+0x29], R3 ;  /* 0x000029030400e986 */ /* 0x000fe2000c101124 */
[----:B---3--:R-:W-:-:S05]  /*f5e0*/  @!P5 IMAD R2, R2, R17, RZ ;  /* 0x000000110202d224 */ /* 0x008fca00078e02ff */
[----:B------:R0:W-:Y:S04]  /*f5f0*/  @!P5 STG.E.U8 desc[UR36][R4.64+0x28], R2 ;  /* 0x000028020400d986 */ /* 0x0001e8000c101124 */
[----:B0-----:R-:W3:Y:S04]  /*f600*/  LDL.LU R2, [R1+0x58] ;  /* 0x0000580001027983 */ /* 0x001ee80000300800 */
[----:B------:R-:W5:Y:S01]  /*f610*/  LDL.LU R3, [R1+0x5c] ;  /* 0x00005c0001037983 */ /* 0x000f620000300800 */
[C---:B------:R-:W-:Y:S02]  /*f620*/  ISETP.LT.OR P1, PT, R0.reuse, 0x29, !P2 ;  /* 0x000000290000780c */ /* 0x040fe40005721670 */
[----:B------:R-:W-:-:S11]  /*f630*/  ISETP.LT.OR P3, PT, R0, 0x2a, !P2 ;  /* 0x0000002a0000780c */ /* 0x000fd60005761670 */
[----:B---3--:R-:W-:-:S05]  /*f640*/  @!P1 IMAD R2, R2, R17, RZ ;  /* 0x0000001102029224 */ /* 0x008fca00078e02ff */
[----:B------:R0:W-:Y:S04]  /*f650*/  @!P1 STG.E.U8 desc[UR36][R10.64+0x28], R2 ;  /* 0x000028020a009986 */ /* 0x0001e8000c101124 */
[----:B0-----:R-:W3:Y:S01]  /*f660*/  LDL.LU R2, [R1+0x60] ;  /* 0x0000600001027983 */ /* 0x001ee20000300800 */
[----:B-----5:R-:W-:-:S05]  /*f670*/  @!P3 IMAD R3, R3, R17, RZ ;  /* 0x000000110303b224 */ /* 0x020fca00078e02ff */
[----:B------:R0:W-:Y:S04]  /*f680*/  @!P3 STG.E.U8 desc[UR36][R10.64+0x29], R3 ;  /* 0x000029030a00b986 */ /* 0x0001e8000c101124 */
[----:B0-----:R-:W5:Y:S01]  /*f690*/  LDL.LU R3, [R1+0x68] ;  /* 0x0000680001037983 */ /* 0x001f620000300800 */
[C---:B------:R-:W-:Y:S02]  /*f6a0*/  ISETP.LT.OR P4, PT, R0.reuse, 0x31, !P0 ;  /* 0x000000310000780c */ /* 0x040fe40004781670 */
[C---:B------:R-:W-:Y:S02]  /*f6b0*/  ISETP.LT.OR P5, PT, R0.reuse, 0x32, !P0 ;  /* 0x000000320000780c */ /* 0x040fe400047a1670 */
[----:B------:R-:W-:-:S11]  /*f6c0*/  ISETP.LT.OR P6, PT, R0, 0x31, !P2 ;  /* 0x000000310000780c */ /* 0x000fd600057c1670 */
[----:B----4-:R-:W-:-:S05]  /*f6d0*/  @!P5 IMAD R12, R12, R17, RZ ;  /* 0x000000110c0cd224 */ /* 0x010fca00078e02ff */
[----:B------:R-:W-:Y:S01]  /*f6e0*/  @!P5 STG.E.U8 desc[UR36][R4.64+0x31], R12 ;  /* 0x0000310c0400d986 */ /* 0x000fe2000c101124 */
[----:B---3--:R-:W-:-:S05]  /*f6f0*/  @!P4 IMAD R2, R2, R17, RZ ;  /* 0x000000110202c224 */ /* 0x008fca00078e02ff */
[----:B------:R0:W-:Y:S04]  /*f700*/  @!P4 STG.E.U8 desc[UR36][R4.64+0x30], R2 ;  /* 0x000030020400c986 */ /* 0x0001e8000c101124 */
[----:B0-----:R-:W3:Y:S01]  /*f710*/  LDL.LU R2, [R1+0x6c] ;  /* 0x00006c0001027983 */ /* 0x001ee20000300800 */
[----:B-----5:R-:W-:-:S03]  /*f720*/  @!P6 IMAD R3, R3, R17, RZ ;  /* 0x000000110303e224 */ /* 0x020fc600078e02ff */
[----:B------:R-:W4:Y:S04]  /*f730*/  LDL.LU R12, [R1+0x78] ;  /* 0x00007800010c7983 */ /* 0x000f280000300800 */
[----:B------:R0:W-:Y:S04]  /*f740*/  @!P6 STG.E.U8 desc[UR36][R10.64+0x30], R3 ;  /* 0x000030030a00e986 */ /* 0x0001e8000c101124 */
[----:B0-----:R-:W5:Y:S01]  /*f750*/  LDL.LU R3, [R1+0x70] ;  /* 0x0000700001037983 */ /* 0x001f620000300800 */
        /* <DEDUP_REMOVED lines=11> */
[-C--:B----4-:R-:W-:Y:S02]  /*f810*/  @!P5 IMAD R12, R12, R17.reuse, RZ ;  /* 0x000000110c0cd224 */ /* 0x090fe400078e02ff */
[----:B---3--:R-:W-:-:S05]  /*f820*/  @!P4 IMAD R2, R2, R17, RZ ;  /* 0x000000110202c224 */ /* 0x008fca00078e02ff */
[----:B------:R0:W-:Y:S04]  /*f830*/  @!P4 STG.E.U8 desc[UR36][R4.64+0x39], R2 ;  /* 0x000039020400c986 */ /* 0x0001e8000c101124 */
[----:B0-----:R-:W3:Y:S01]  /*f840*/  LDL.LU R2, [R1+0x80] ;  /* 0x0000800001027983 */ /* 0x001ee20000300800 */
[----:B-----5:R-:W-:-:S03]  /*f850*/  @!P6 IMAD R3, R3, R17, RZ ;  /* 0x000000110303e224 */ /* 0x020fc600078e02ff */
[----:B------:R0:W-:Y:S04]  /*f860*/  @!P5 STG.E.U8 desc[UR36][R10.64+0x38], R12 ;  /* 0x0000380c0a00d986 */ /* 0x0001e8000c101124 */
[----:B------:R1:W-:Y:S04]  /*f870*/  @!P6 STG.E.U8 desc[UR36][R10.64+0x39], R3 ;  /* 0x000039030a00e986 */ /* 0x0003e8000c101124 */
[----:B0-----:R-:W4:Y:S04]  /*f880*/  LDL.LU R12, [R1+0xa0] ;  /* 0x0000a000010c7983 */ /* 0x001f280000300800 */
[----:B-1----:R-:W5:Y:S01]  /*f890*/  LDL.LU R3, [R1+0x84] ;  /* 0x0000840001037983 */ /* 0x002f620000300800 */
[----:B------:R-:W-:-:S02]  /*f8a0*/  ISETP.LT.OR P1, PT, R0, 0x41, !P0 ;  /* 0x000000410000780c */ /* 0x000fc40004721670 */
        /* <DEDUP_REMOVED lines=9> */
[C---:B------:R-:W-:Y:S02]  /*f940*/  ISETP.LT.OR P6, PT, R0.reuse, 0x49, !P0 ;  /* 0x000000490000780c */ /* 0x040fe400047c1670 */
[----:B------:R-:W-:-:S02]  /*f950*/  ISETP.LT.OR P1, PT, R0, 0x4a, !P0 ;  /* 0x0000004a0000780c */ /* 0x000fc40004721670 */
[----:B------:R-:W-:-:S07]  /*f960*/  ISETP.LT.OR P3, PT, R0, 0x49, !P2 ;  /* 0x000000490000780c */ /* 0x000fce0005761670 */
[-C--:B------:R-:W-:Y:S02]  /*f970*/  @!P5 IMAD R13, R13, R17.reuse, RZ ;  /* 0x000000110d0dd224 */ /* 0x080fe400078e02ff */
[-C--:B------:R-:W-:Y:S02]  /*f980*/  @!P6 IMAD R15, R15, R17.reuse, RZ ;  /* 0x000000110f0fe224 */ /* 0x080fe400078e02ff */
[----:B------:R-:W-:Y:S01]  /*f990*/  @!P1 IMAD R21, R21, R17, RZ ;  /* 0x0000001115159224 */ /* 0x000fe200078e02ff */
[----:B------:R4:W-:Y:S01]  /*f9a0*/  @!P5 STG.E.U8 desc[UR36][R10.64+0x41], R13 ;  /* 0x0000410d0a00d986 */ /* 0x0009e2000c101124 */
[----:B------:R-:W-:-:S13]  /*f9b0*/  ISETP.LT.OR P5, PT, R0, 0x51, !P0 ;  /* 0x000000510000780c */ /* 0x000fda00047a1670 */
[-C--:B----4-:R-:W-:Y:S02]  /*f9c0*/  @!P5 IMAD R13, R12, R17.reuse, RZ ;  /* 0x000000110c0dd224 */ /* 0x090fe400078e02ff */
[----:B---3--:R-:W-:-:S05]  /*f9d0*/  @!P4 IMAD R2, R2, R17, RZ ;  /* 0x000000110202c224 */ /* 0x008fca00078e02ff */
[----:B------:R-:W-:Y:S01]  /*f9e0*/  @!P4 STG.E.U8 desc[UR36][R10.64+0x40], R2 ;  /* 0x000040020a00c986 */ /* 0x000fe2000c101124 */
[----:B------:R-:W-:-:S03]  /*f9f0*/  ISETP.LT.OR P4, PT, R0, 0x4a, !P2 ;  /* 0x0000004a0000780c */ /* 0x000fc60005781670 */
[----:B------:R0:W-:Y:S01]  /*fa00*/  @!P6 STG.E.U8 desc[UR36][R4.64+0x48], R15 ;  /* 0x0000480f0400e986 */ /* 0x0001e2000c101124 */
[----:B------:R-:W-:-:S03]  /*fa10*/  ISETP.LT.OR P6, PT, R0, 0x52, !P0 ;  /* 0x000000520000780c */ /* 0x000fc600047c1670 */
[----:B------:R-:W-:Y:S01]  /*fa20*/  @!P1 STG.E.U8 desc[UR36][R4.64+0x49], R21 ;  /* 0x0000491504009986 */ /* 0x000fe2000c101124 */
[----:B------:R-:W-:-:S05]  /*fa30*/  ISETP.LT.OR P1, PT, R0, 0x51, !P2 ;  /* 0x000000510000780c */ /* 0x000fca0005721670 */
[-C--:B------:R-:W-:Y:S02]  /*fa40*/  @!P4 IMAD R23, R23, R17.reuse, RZ ;  /* 0x000000111717c224 */ /* 0x080fe400078e02ff */
[-C--:B-----5:R-:W-:Y:S02]  /*fa50*/  @!P3 IMAD R3, R3, R17.reuse, RZ ;  /* 0x000000110303b224 */ /* 0x0a0fe400078e02ff */
[-C--:B0-----:R-:W-:Y:S01]  /*fa60*/  @!P6 IMAD R15, R235, R17.reuse, RZ ;  /* 0x00000011eb0fe224 */ /* 0x081fe200078e02ff */
[----:B------:R-:W-:Y:S03]  /*fa70*/  @!P4 STG.E.U8 desc[UR36][R10.64+0x49], R23 ;  /* 0x000049170a00c986 */ /* 0x000fe6000c101124 */
[----:B------:R-:W-:Y:S01]  /*fa80*/  @!P1 IMAD R153, R153, R17, RZ ;  /* 0x0000001199999224 */ /* 0x000fe200078e02ff */
[----:B------:R0:W-:Y:S01]  /*fa90*/  @!P3 STG.E.U8 desc[UR36][R10.64+0x48], R3 ;  /* 0x000048030a00b986 */ /* 0x0001e2000c101124 */
[----:B------:R-:W-:-:S02]  /*faa0*/  ISETP.LT.OR P3, PT, R0, 0x52, !P2 ;  /* 0x000000520000780c */ /* 0x000fc40005761670 */
[C---:B------:R-:W-:Y:S01]  /*fab0*/  ISETP.LT.OR P4, PT, R0.reuse, 0x59, !P0 ;  /* 0x000000590000780c */ /* 0x040fe20004781670 */
[----:B------:R1:W-:Y:S01]  /*fac0*/  @!P5 STG.E.U8 desc[UR36][R4.64+0x50], R13 ;  /* 0x0000500d0400d986 */ /* 0x0003e2000c101124 */
[----:B------:R-:W-:-:S03]  /*fad0*/  ISETP.LT.OR P5, PT, R0, 0x5a, !P0 ;  /* 0x0000005a0000780c */ /* 0x000fc600047a1670 */
[----:B------:R3:W-:Y:S01]  /*fae0*/  @!P6 STG.E.U8 desc[UR36][R4.64+0x51], R15 ;  /* 0x0000510f0400e986 */ /* 0x0007e2000c101124 */
[----:B------:R-:W-:-:S03]  /*faf0*/  ISETP.LT.OR P6, PT, R0, 0x59, !P2 ;  /* 0x000000590000780c */ /* 0x000fc600057c1670 */
[----:B------:R-:W-:Y:S01]  /*fb00*/  @!P1 STG.E.U8 desc[UR36][R10.64+0x50], R153 ;  /* 0x000050990a009986 */ /* 0x000fe2000c101124 */
[----:B------:R-:W-:Y:S01]  /*fb10*/  ISETP.LT.OR P1, PT, R0, 0x5a, !P2 ;  /* 0x0000005a0000780c */ /* 0x000fe20005721670 */
[-C--:B0-----:R-:W-:Y:S02]  /*fb20*/  @!P3 IMAD R3, R234, R17.reuse, RZ ;  /* 0x00000011ea03b224 */ /* 0x081fe400078e02ff */
[-C--:B------:R-:W-:Y:S02]  /*fb30*/  @!P4 IMAD R21, R233, R17.reuse, RZ ;  /* 0x00000011e915c224 */ /* 0x080fe400078e02ff */
[-C--:B-1----:R-:W-:Y:S01]  /*fb40*/  @!P5 IMAD R13, R232, R17.reuse, RZ ;  /* 0x00000011e80dd224 */ /* 0x082fe200078e02ff */
[----:B------:R0:W-:Y:S03]  /*fb50*/  @!P3 STG.E.U8 desc[UR36][R10.64+0x51], R3 ;  /* 0x000051030a00b986 */ /* 0x0001e6000c101124 */
[----:B---3--:R-:W-:Y:S01]  /*fb60*/  @!P6 IMAD R15, R231, R17, RZ ;  /* 0x00000011e70fe224 */ /* 0x008fe200078e02ff */
[----:B------:R1:W-:Y:S01]  /*fb70*/  @!P4 STG.E.U8 desc[UR36][R4.64+0x58], R21 ;  /* 0x000058150400c986 */ /* 0x0003e2000c101124 */
[----:B------:R-:W-:-:S02]  /*fb80*/  ISETP.LT.OR P3, PT, R0, 0x61, !P0 ;  /* 0x000000610000780c */ /* 0x000fc40004761670 */
[----:B------:R-:W-:Y:S01]  /*fb90*/  @!P1 IMAD R23, R230, R17, RZ ;  /* 0x00000011e6179224 */ /* 0x000fe200078e02ff */
        /* <DEDUP_REMOVED lines=8> */
[-C--:B-1----:R-:W-:Y:S02]  /*fc20*/  @!P4 IMAD R21, R228, R17.reuse, RZ ;  /* 0x00000011e415c224 */ /* 0x082fe400078e02ff */
[-C--:B---3--:R-:W-:Y:S01]  /*fc30*/  @!P5 IMAD R13, R227, R17.reuse, RZ ;  /* 0x00000011e30dd224 */ /* 0x088fe200078e02ff */
[----:B------:R0:W-:Y:S03]  /*fc40*/  @!P3 STG.E.U8 desc[UR36][R4.64+0x60], R3 ;  /* 0x000060030400b986 */ /* 0x0001e6000c101124 */
[----:B----4-:R-:W-:Y:S01]  /*fc50*/  @!P6 IMAD R15, R226, R17, RZ ;  /* 0x00000011e20fe224 */ /* 0x010fe200078e02ff */
        /* <DEDUP_REMOVED lines=134> */
[-C--:B----4-:R-:W-:Y:S01]  /*104c0*/  @!P6 IMAD R15, R181, R17.reuse, RZ ;  /* 0x00000011b50fe224 */ /* 0x090fe200078e02ff */
[----:B------:R1:W-:Y:S03]  /*104d0*/  @!P4 STG.E.U8 desc[UR36][R10.64+0xb8], R21 ;  /* 0x0000b8150a00c986 */ /* 0x0003e6000c101124 */
[----:B------:R-:W-:Y:S01]  /*104e0*/  @!P1 IMAD R23, R180, R17, RZ ;  /* 0x00000011b4179224 */ /* 0x000fe200078e02ff */
[C---:B------:R-:W-:Y:S01]  /*104f0*/  ISETP.LT.OR P3, PT, R0.reuse, 0xc1, !P2 ;  /* 0x000000c10000780c */ /* 0x040fe20005761670 */
[----:B------:R3:W-:Y:S01]  /*10500*/  @!P5 STG.E.U8 desc[UR36][R10.64+0xb9], R13 ;  /* 0x0000b90d0a00d986 */ /* 0x0007e2000c101124 */
[----:B------:R-:W-:-:S02]  /*10510*/  ISETP.LT.OR P4, PT, R0, 0xc2, !P2 ;  /* 0x000000c20000780c */ /* 0x000fc40005781670 */
[C---:B------:R-:W-:Y:S01]  /*10520*/  ISETP.LT.OR P5, PT, R0.reuse, 0xc9, !P0 ;  /* 0x000000c90000780c */ /* 0x040fe200047a1670 */
[----:B------:R4:W-:Y:S01]  /*10530*/  @!P6 STG.E.U8 desc[UR36][R4.64+0xc0], R15 ;  /* 0x0000c00f0400e986 */ /* 0x0009e2000c101124 */
[----:B------:R-:W-:-:S03]  /*10540*/  ISETP.LT.OR P6, PT, R0, 0xca, !P0 ;  /* 0x000000ca0000780c */ /* 0x000fc600047c1670 */
[----:B------:R-:W-:Y:S01]  /*10550*/  @!P1 STG.E.U8 desc[UR36][R4.64+0xc1], R23 ;  /* 0x0000c11704009986 */ /* 0x000fe2000c101124 */
[----:B------:R-:W-:-:S03]  /*10560*/  ISETP.LT.OR P1, PT, R0, 0xc9, !P2 ;  /* 0x000000c90000780c */ /* 0x000fc60005721670 */
[-C--:B0-----:R-:W-:Y:S02]  /*10570*/  @!P3 IMAD R3, R179, R17.reuse, RZ ;  /* 0x00000011b303b224 */ /* 0x081fe400078e02ff */
[-C--:B-1----:R-:W-:Y:S02]  /*10580*/  @!P4 IMAD R21, R178, R17.reuse, RZ ;  /* 0x00000011b215c224 */ /* 0x082fe400078e02ff */
[-C--:B---3--:R-:W-:Y:S02]  /*10590*/  @!P5 IMAD R13, R177, R17.reuse, RZ ;  /* 0x00000011b10dd224 */ /* 0x088fe400078e02ff */
[-C--:B----4-:R-:W-:Y:S01]  /*105a0*/  @!P6 IMAD R15, R176, R17.reuse, RZ ;  /* 0x00000011b00fe224 */ /* 0x090fe200078e02ff */
[----:B------:R0:W-:Y:S03]  /*105b0*/  @!P3 STG.E.U8 desc[UR36][R10.64+0xc0], R3 ;  /* 0x0000c0030a00b986 */ /* 0x0001e6000c101124 */
        /* <DEDUP_REMOVED lines=36> */
[----:B------:R4:W-:Y:S04]  /*10800*/  @!P6 STG.E.U8 desc[UR36][R10.64+0xd9], R15 ;  /* 0x0000d90f0a00e986 */ /* 0x0009e8000c101124 */
[----:B------:R-:W-:Y:S01]  /*10810*/  @!P1 STG.E.U8 desc[UR36][R4.64+0xe0], R153 ;  /* 0x0000e09904009986 */ /* 0x000fe2000c101124 */
[C---:B------:R-:W-:Y:S02]  /*10820*/  ISETP.LT.OR P1, PT, R0.reuse, 0xea, !P0 ;  /* 0x000000ea0000780c */ /* 0x040fe40004721670 */
[----:B------:R-:W-:Y:S01]  /*10830*/  ISETP.LT.OR P6, PT, R0, 0xe9, !P0 ;  /* 0x000000e90000780c */ /* 0x000fe200047c1670 */
[-C--:B0-----:R-:W-:Y:S02]  /*10840*/  @!P3 IMAD R3, R164, R17.reuse, RZ ;  /* 0x00000011a403b224 */ /* 0x081fe400078e02ff */
[----:B-1----:R-:W-:-:S02]  /*10850*/  @!P4 IMAD R21, R163, R17, RZ ;  /* 0x00000011a315c224 */ /* 0x002fc400078e02ff */
[----:B---3--:R-:W-:Y:S01]  /*10860*/  @!P5 IMAD R13, R162, R17, RZ ;  /* 0x00000011a20dd224 */ /* 0x008fe200078e02ff */
[----:B------:R0:W-:Y:S01]  /*10870*/  @!P3 STG.E.U8 desc[UR36][R4.64+0xe1], R3 ;  /* 0x0000e1030400b986 */ /* 0x0001e2000c101124 */
[----:B------:R-:W-:-:S04]  /*10880*/  ISETP.LT.OR P3, PT, R0, 0xe9, !P2 ;  /* 0x000000e90000780c */ /* 0x000fc80005761670 */
[-C--:B------:R-:W-:Y:S01]  /*10890*/  @!P1 IMAD R23, R160, R17.reuse, RZ ;  /* 0x00000011a0179224 */ /* 0x080fe200078e02ff */
[----:B------:R2:W-:Y:S01]  /*108a0*/  @!P4 STG.E.U8 desc[UR36][R10.64+0xe0], R21 ;  /* 0x0000e0150a00c986 */ /* 0x0005e2000c101124 */
[----:B----4-:R-:W-:Y:S01]  /*108b0*/  @!P6 IMAD R15, R161, R17, RZ ;  /* 0x00000011a10fe224 */ /* 0x010fe200078e02ff */
[C---:B------:R-:W-:Y:S02]  /*108c0*/  ISETP.LT.OR P4, PT, R0.reuse, 0xea, !P2 ;  /* 0x000000ea0000780c */ /* 0x040fe40005781670 */
[----:B------:R1:W-:Y:S01]  /*108d0*/  @!P5 STG.E.U8 desc[UR36][R10.64+0xe1], R13 ;  /* 0x0000e10d0a00d986 */ /* 0x0003e2000c101124 */
[----:B------:R-:W-:-:S03]  /*108e0*/  ISETP.LT.OR P5, PT, R0, 0xf1, !P0 ;  /* 0x000000f10000780c */ /* 0x000fc600047a1670 */
[----:B------:R-:W-:Y:S01]  /*108f0*/  @!P1 STG.E.U8 desc[UR36][R4.64+0xe9], R23 ;  /* 0x0000e91704009986 */ /* 0x000fe2000c101124 */
[----:B------:R-:W-:-:S03]  /*10900*/  ISETP.LT.OR P1, PT, R0, 0xf2, !P0 ;  /* 0x000000f20000780c */ /* 0x000fc60004721670 */
[----:B------:R3:W-:Y:S01]  /*10910*/  @!P6 STG.E.U8 desc[UR36][R4.64+0xe8], R15 ;  /* 0x0000e80f0400e986 */ /* 0x0007e2000c101124 */
[----:B------:R-:W-:Y:S01]  /*10920*/  ISETP.LT.OR P6, PT, R0, 0xf1, !P2 ;  /* 0x000000f10000780c */ /* 0x000fe200057c1670 */
[-C--:B0-----:R-:W-:Y:S02]  /*10930*/  @!P3 IMAD R3, R159, R17.reuse, RZ ;  /* 0x000000119f03b224 */ /* 0x081fe400078e02ff */
[-C--:B--2---:R-:W-:Y:S02]  /*10940*/  @!P4 IMAD R21, R158, R17.reuse, RZ ;  /* 0x000000119e15c224 */ /* 0x084fe400078e02ff */
[-C--:B-1----:R-:W-:Y:S01]  /*10950*/  @!P5 IMAD R13, R157, R17.reuse, RZ ;  /* 0x000000119d0dd224 */ /* 0x082fe200078e02ff */
[----:B------:R0:W-:Y:S01]  /*10960*/  @!P3 STG.E.U8 desc[UR36][R10.64+0xe8], R3 ;  /* 0x0000e8030a00b986 */ /* 0x0001e2000c101124 */
[----:B------:R-:W-:Y:S02]  /*10970*/  ISETP.LT.OR P3, PT, R0, 0xf2, !P2 ;  /* 0x000000f20000780c */ /* 0x000fe40005761670 */
[-C--:B---3--:R-:W-:Y:S01]  /*10980*/  @!P1 IMAD R15, R156, R17.reuse, RZ ;  /* 0x000000119c0f9224 */ /* 0x088fe200078e02ff */
[----:B------:R1:W-:Y:S03]  /*10990*/  @!P4 STG.E.U8 desc[UR36][R10.64+0xe9], R21 ;  /* 0x0000e9150a00c986 */ /* 0x0003e6000c101124 */
[----:B------:R-:W-:Y:S01]  /*109a0*/  @!P6 IMAD R23, R155, R17, RZ ;  /* 0x000000119b17e224 */ /* 0x000fe200078e02ff */
[C---:B------:R-:W-:Y:S01]  /*109b0*/  ISETP.LT.OR P4, PT, R0.reuse, 0xf9, !P0 ;  /* 0x000000f90000780c */ /* 0x040fe20004781670 */
[----:B------:R-:W-:Y:S01]  /*109c0*/  @!P1 STG.E.U8 desc[UR36][R4.64+0xf1], R15 ;  /* 0x0000f10f04009986 */ /* 0x000fe2000c101124 */
[----:B------:R-:W-:-:S02]  /*109d0*/  ISETP.LT.OR P0, PT, R0, 0xfa, !P0 ;  /* 0x000000fa0000780c */ /* 0x000fc40004701670 */
[C---:B------:R-:W-:Y:S01]  /*109e0*/  ISETP.GE.AND P1, PT, R19.reuse, 0x81, PT ;  /* 0x000000811300780c */ /* 0x040fe20003f26270 */
[----:B------:R2:W-:Y:S01]  /*109f0*/  @!P5 STG.E.U8 desc[UR36][R4.64+0xf0], R13 ;  /* 0x0000f00d0400d986 */ /* 0x0005e2000c101124 */
[C---:B------:R-:W-:Y:S02]  /*10a00*/  ISETP.LT.OR P5, PT, R0.reuse, 0xf9, !P2 ;  /* 0x000000f90000780c */ /* 0x040fe400057a1670 */
[C---:B------:R-:W-:Y:S01]  /*10a10*/  ISETP.LT.OR P2, PT, R0.reuse, 0xfa, !P2 ;  /* 0x000000fa0000780c */ /* 0x040fe20005741670 */
[----:B------:R-:W-:Y:S01]  /*10a20*/  @!P6 STG.E.U8 desc[UR36][R10.64+0xf0], R23 ;  /* 0x0000f0170a00e986 */ /* 0x000fe2000c101124 */
[----:B------:R-:W-:Y:S01]  /*10a30*/  ISETP.LT.OR P6, PT, R0, 0x1, !P1 ;  /* 0x000000010000780c */ /* 0x000fe20004fc1670 */
[-C--:B0-----:R-:W-:Y:S02]  /*10a40*/  @!P3 IMAD R3, R154, R17.reuse, RZ ;  /* 0x000000119a03b224 */ /* 0x081fe400078e02ff */
[-C--:B-1----:R-:W-:Y:S02]  /*10a50*/  @!P4 IMAD R21, R152, R17.reuse, RZ ;  /* 0x000000119815c224 */ /* 0x082fe400078e02ff */
[----:B------:R-:W-:Y:S01]  /*10a60*/  @!P0 IMAD R153, R22, R17, RZ ;  /* 0x0000001116998224 */ /* 0x000fe200078e02ff */
[----:B------:R0:W-:Y:S01]  /*10a70*/  @!P3 STG.E.U8 desc[UR36][R10.64+0xf1], R3 ;  /* 0x0000f1030a00b986 */ /* 0x0001e2000c101124 */
[----:B------:R-:W-:-:S02]  /*10a80*/  ISETP.GE.AND P3, PT, R19, 0x89, PT ;  /* 0x000000891300780c */ /* 0x000fc40003f66270 */
[-C--:B--2---:R-:W-:Y:S02]  /*10a90*/  @!P5 IMAD R13, R20, R17.reuse, RZ ;  /* 0x00000011140dd224 */ /* 0x084fe400078e02ff */
[-C--:B------:R-:W-:Y:S01]  /*10aa0*/  @!P2 IMAD R15, R14, R17.reuse, RZ ;  /* 0x000000110e0fa224 */ /* 0x080fe200078e02ff */
[----:B------:R-:W-:Y:S01]  /*10ab0*/  @!P0 STG.E.U8 desc[UR36][R4.64+0xf9], R153 ;  /* 0x0000f99904008986 */ /* 0x000fe2000c101124 */
[----:B------:R-:W-:Y:S01]  /*10ac0*/  @!P6 IMAD R19, R24, R17, RZ ;  /* 0x000000111813e224 */ /* 0x000fe200078e02ff */
[C---:B------:R-:W-:Y:S02]  /*10ad0*/  ISETP.LT.OR P0, PT, R0.reuse, 0x2, !P1 ;  /* 0x000000020000780c */ /* 0x040fe40004f01670 */
[----:B------:R1:W-:Y:S01]  /*10ae0*/  @!P4 STG.E.U8 desc[UR36][R4.64+0xf8], R21 ;  /* 0x0000f8150400c986 */ /* 0x0003e2000c101124 */
[----:B------:R-:W-:-:S03]  /*10af0*/  ISETP.LT.OR P4, PT, R0, 0x1, !P3 ;  /* 0x000000010000780c */ /* 0x000fc60005f81670 */
[----:B------:R-:W-:Y:S01]  /*10b00*/  @!P5 STG.E.U8 desc[UR36][R10.64+0xf8], R13 ;  /* 0x0000f80d0a00d986 */ /* 0x000fe2000c101124 */
[----:B------:R-:W-:-:S03]  /*10b10*/  ISETP.LT.OR P5, PT, R0, 0x2, !P3 ;  /* 0x000000020000780c */ /* 0x000fc60005fa1670 */
[----:B------:R-:W-:Y:S01]  /*10b20*/  @!P2 STG.E.U8 desc[UR36][R10.64+0xf9], R15 ;  /* 0x0000f90f0a00a986 */ /* 0x000fe2000c101124 */
[----:B------:R-:W-:-:S03]  /*10b30*/  ISETP.LT.OR P2, PT, R0, 0x9, !P1 ;  /* 0x000000090000780c */ /* 0x000fc60004f41670 */
[----:B------:R-:W-:Y:S01]  /*10b40*/  @!P6 STG.E.U8 desc[UR36][R6.64], R19 ;  /* 0x000000130600e986 */ /* 0x000fe2000c101124 */
[----:B------:R-:W-:Y:S01]  /*10b50*/  ISETP.LT.OR P6, PT, R0, 0xa, !P1 ;  /* 0x0000000a0000780c */ /* 0x000fe20004fc1670 */
[-C--:B------:R-:W-:Y:S02]  /*10b60*/  @!P0 IMAD R25, R25, R17.reuse, RZ ;  /* 0x0000001119198224 */ /* 0x080fe400078e02ff */
[-C--:B0-----:R-:W-:Y:S02]  /*10b70*/  @!P4 IMAD R3, R26, R17.reuse, RZ ;  /* 0x000000111a03c224 */ /* 0x081fe400078e02ff */
[-C--:B------:R-:W-:Y:S01]  /*10b80*/  @!P5 IMAD R27, R27, R17.reuse, RZ ;  /* 0x000000111b1bd224 */ /* 0x080fe200078e02ff */
[----:B------:R-:W-:Y:S03]  /*10b90*/  @!P0 STG.E.U8 desc[UR36][R6.64+0x1], R25 ;  /* 0x0000011906008986 */ /* 0x000fe6000c101124 */
[----:B-1----:R-:W-:Y:S01]  /*10ba0*/  @!P2 IMAD R5, R28, R17, RZ ;  /* 0x000000111c05a224 */ /* 0x002fe200078e02ff */
[----:B------:R0:W-:Y:S01]  /*10bb0*/  @!P4 STG.E.U8 desc[UR36][R8.64], R3 ;  /* 0x000000030800c986 */ /* 0x0001e2000c101124 */
[----:B------:R-:W-:-:S02]  /*10bc0*/  ISETP.LT.OR P0, PT, R0, 0xa, !P3 ;  /* 0x0000000a0000780c */ /* 0x000fc40005f01670 */
[----:B------:R-:W-:Y:S01]  /*10bd0*/  @!P6 IMAD R29, R29, R17, RZ ;  /* 0x000000111d1de224 */ /* 0x000fe200078e02ff */
[C---:B------:R-:W-:Y:S01]  /*10be0*/  ISETP.LT.OR P4, PT, R0.reuse, 0x9, !P3 ;  /* 0x000000090000780c */ /* 0x040fe20005f81670 */
[----:B------:R-:W-:Y:S01]  /*10bf0*/  @!P5 STG.E.U8 desc[UR36][R8.64+0x1], R27 ;  /* 0x0000011b0800d986 */ /* 0x000fe2000c101124 */
[----:B------:R-:W-:-:S03]  /*10c00*/  ISETP.LT.OR P5, PT, R0, 0x11, !P1 ;  /* 0x000000110000780c */ /* 0x000fc60004fa1670 */
[----:B------:R1:W-:Y:S01]  /*10c10*/  @!P2 STG.E.U8 desc[UR36][R6.64+0x8], R5 ;  /* 0x000008050600a986 */ /* 0x0003e2000c101124 */
[----:B------:R-:W-:-:S03]  /*10c20*/  ISETP.LT.OR P2, PT, R0, 0x12, !P1 ;  /* 0x000000120000780c */ /* 0x000fc60004f41670 */
[----:B------:R-:W-:Y:S01]  /*10c30*/  @!P6 STG.E.U8 desc[UR36][R6.64+0x9], R29 ;  /* 0x0000091d0600e986 */ /* 0x000fe2000c101124 */
[----:B------:R-:W-:Y:S01]  /*10c40*/  ISETP.LT.OR P6, PT, R0, 0x11, !P3 ;  /* 0x000000110000780c */ /* 0x000fe20005fc1670 */
[-C--:B------:R-:W-:Y:S02]  /*10c50*/  @!P0 IMAD R31, R31, R17.reuse, RZ ;  /* 0x000000111f1f8224 */ /* 0x080fe400078e02ff */
[-C--:B0-----:R-:W-:Y:S02]  /*10c60*/  @!P4 IMAD R3, R30, R17.reuse, RZ ;  /* 0x000000111e03c224 */ /* 0x081fe400078e02ff */
[-C--:B------:R-:W-:Y:S01]  /*10c70*/  @!P5 IMAD R11, R32, R17.reuse, RZ ;  /* 0x00000011200bd224 */ /* 0x080fe200078e02ff */
[----:B------:R-:W-:Y:S03]  /*10c80*/  @!P0 STG.E.U8 desc[UR36][R8.64+0x9], R31 ;  /* 0x0000091f08008986 */ /* 0x000fe6000c101124 */
[----:B------:R-:W-:Y:S01]  /*10c90*/  @!P2 IMAD R33, R33, R17, RZ ;  /* 0x000000112121a224 */ /* 0x000fe200078e02ff */
[----:B------:R0:W-:Y:S01]  /*10ca0*/  @!P4 STG.E.U8 desc[UR36][R8.64+0x8], R3 ;  /* 0x000008030800c986 */ /* 0x0001e2000c101124 */
[----:B------:R-:W-:-:S02]  /*10cb0*/  ISETP.LT.OR P0, PT, R0, 0x12, !P3 ;  /* 0x000000120000780c */ /* 0x000fc40005f01670 */
[----:B-1----:R-:W-:Y:S01]  /*10cc0*/  @!P6 IMAD R5, R34, R17, RZ ;  /* 0x000000112205e224 */ /* 0x002fe200078e02ff */
[C---:B------:R-:W-:Y:S01]  /*10cd0*/  ISETP.LT.OR P4, PT, R0.reuse, 0x19, !P1 ;  /* 0x000000190000780c */ /* 0x040fe20004f81670 */
[----:B------:R-:W-:Y:S01]  /*10ce0*/  @!P5 STG.E.U8 desc[UR36][R6.64+0x10], R11 ;  /* 0x0000100b0600d986 */ /* 0x000fe2000c101124 */
[----:B------:R-:W-:-:S03]  /*10cf0*/  ISETP.LT.OR P5, PT, R0, 0x1a, !P1 ;  /* 0x0000001a0000780c */ /* 0x000fc60004fa1670 */
[----:B------:R-:W-:Y:S01]  /*10d00*/  @!P2 STG.E.U8 desc[UR36][R6.64+0x11], R33 ;  /* 0x000011210600a986 */ /* 0x000fe2000c101124 */
[----:B------:R-:W-:-:S03]  /*10d10*/  ISETP.LT.OR P2, PT, R0, 0x19, !P3 ;  /* 0x000000190000780c */ /* 0x000fc60005f41670 */
[----:B------:R1:W-:Y:S01]  /*10d20*/  @!P6 STG.E.U8 desc[UR36][R8.64+0x10], R5 ;  /* 0x000010050800e986 */ /* 0x0003e2000c101124 */
[----:B------:R-:W-:Y:S01]  /*10d30*/  ISETP.LT.OR P6, PT, R0, 0x1a, !P3 ;  /* 0x0000001a0000780c */ /* 0x000fe20005fc1670 */
[-C--:B------:R-:W-:Y:S02]  /*10d40*/  @!P0 IMAD R35, R35, R17.reuse, RZ ;  /* 0x0000001123238224 */ /* 0x080fe400078e02ff */
[-C--:B0-----:R-:W-:Y:S02]  /*10d50*/  @!P4 IMAD R3, R36, R17.reuse, RZ ;  /* 0x000000112403c224 */ /* 0x081fe400078e02ff */
[-C--:B------:R-:W-:Y:S01]  /*10d60*/  @!P5 IMAD R37, R37, R17.reuse, RZ ;  /* 0x000000112525d224 */ /* 0x080fe200078e02ff */
[----:B------:R-:W-:Y:S01]  /*10d70*/  @!P0 STG.E.U8 desc[UR36][R8.64+0x11], R35 ;  /* 0x0000112308008986 */ /* 0x000fe2000c101124 */
[----:B------:R-:W-:Y:S02]  /*10d80*/  ISETP.LT.OR P0, PT, R0, 0x22, !P1 ;  /* 0x000000220000780c */ /* 0x000fe40004f01670 */
[----:B-1----:R-:W-:-:S04]  /*10d90*/  @!P2 IMAD R5, R38, R17, RZ ;  /* 0x000000112605a224 */ /* 0x002fc800078e02ff */
[----:B------:R-:W-:Y:S01]  /*10da0*/  @!P6 IMAD R39, R39, R17, RZ ;  /* 0x000000112727e224 */ /* 0x000fe200078e02ff */
[----:B------:R0:W-:Y:S01]  /*10db0*/  @!P4 STG.E.U8 desc[UR36][R6.64+0x18], R3 ;  /* 0x000018030600c986 */ /* 0x0001e2000c101124 */
[----:B------:R-:W-:-:S03]  /*10dc0*/  ISETP.LT.OR P4, PT, R0, 0x21, !P1 ;  /* 0x000000210000780c */ /* 0x000fc60004f81670 */
        /* <DEDUP_REMOVED lines=216> */
[-C--:B0-----:R-:W-:Y:S02]  /*11b50*/  @!P4 IMAD R3, R110, R17.reuse, RZ ;  /* 0x000000116e03c224 */ /* 0x081fe400078e02ff */
[-C--:B------:R-:W-:Y:S02]  /*11b60*/  @!P0 IMAD R111, R111, R17.reuse, RZ ;  /* 0x000000116f6f8224 */ /* 0x080fe400078e02ff */
[-C--:B------:R-:W-:Y:S01]  /*11b70*/  @!P5 IMAD R11, R112, R17.reuse, RZ ;  /* 0x00000011700bd224 */ /* 0x080fe200078e02ff */
[----:B------:R0:W-:Y:S03]  /*11b80*/  @!P4 STG.E.U8 desc[UR36][R8.64+0xa8], R3 ;  /* 0x0000a8030800c986 */ /* 0x0001e6000c101124 */
[-C--:B------:R-:W-:Y:S01]  /*11b90*/  @!P2 IMAD R113, R113, R17.reuse, RZ ;  /* 0x000000117171a224 */ /* 0x080fe200078e02ff */
[----:B------:R-:W-:Y:S03]  /*11ba0*/  @!P0 STG.E.U8 desc[UR36][R8.64+0xa9], R111 ;  /* 0x0000a96f08008986 */ /* 0x000fe6000c101124 */
[----:B-1----:R-:W-:Y:S01]  /*11bb0*/  @!P6 IMAD R5, R114, R17, RZ ;  /* 0x000000117205e224 */ /* 0x002fe200078e02ff */
[C---:B------:R-:W-:Y:S01]  /*11bc0*/  ISETP.LT.OR P0, PT, R0.reuse, 0xb2, !P3 ;  /* 0x000000b20000780c */ /* 0x040fe20005f01670 */
[----:B------:R-:W-:Y:S01]  /*11bd0*/  @!P5 STG.E.U8 desc[UR36][R6.64+0xb0], R11 ;  /* 0x0000b00b0600d986 */ /* 0x000fe2000c101124 */
[----:B------:R-:W-:-:S02]  /*11be0*/  ISETP.LT.OR P5, PT, R0, 0xba, !P1 ;  /* 0x000000ba0000780c */ /* 0x000fc40004fa1670 */
[C---:B------:R-:W-:Y:S01]  /*11bf0*/  ISETP.LT.OR P4, PT, R0.reuse, 0xb9, !P1 ;  /* 0x000000b90000780c */ /* 0x040fe20004f81670 */
[----:B------:R-:W-:Y:S01]  /*11c00*/  @!P2 STG.E.U8 desc[UR36][R6.64+0xb1], R113 ;  /* 0x0000b1710600a986 */ /* 0x000fe2000c101124 */
[----:B------:R-:W-:-:S03]  /*11c10*/  ISETP.LT.OR P2, PT, R0, 0xb9, !P3 ;  /* 0x000000b90000780c */ /* 0x000fc60005f41670 */
[----:B------:R1:W-:Y:S01]  /*11c20*/  @!P6 STG.E.U8 desc[UR36][R8.64+0xb0], R5 ;  /* 0x0000b0050800e986 */ /* 0x0003e2000c101124 */
[----:B------:R-:W-:-:S03]  /*11c30*/  ISETP.LT.OR P6, PT, R0, 0xba, !P3 ;  /* 0x000000ba0000780c */ /* 0x000fc60005fc1670 */
[-C--:B------:R-:W-:Y:S02]  /*11c40*/  @!P0 IMAD R115, R115, R17.reuse, RZ ;  /* 0x0000001173738224 */ /* 0x080fe400078e02ff */
[-C--:B------:R-:W-:Y:S02]  /*11c50*/  @!P5 IMAD R117, R117, R17.reuse, RZ ;  /* 0x000000117575d224 */ /* 0x080fe400078e02ff */
[-C--:B0-----:R-:W-:Y:S01]  /*11c60*/  @!P4 IMAD R3, R116, R17.reuse, RZ ;  /* 0x000000117403c224 */ /* 0x081fe200078e02ff */
[----:B------:R-:W-:Y:S01]  /*11c70*/  @!P0 STG.E.U8 desc[UR36][R8.64+0xb1], R115 ;  /* 0x0000b17308008986 */ /* 0x000fe2000c101124 */
[----:B------:R-:W-:Y:S01]  /*11c80*/  ISETP.LT.OR P0, PT, R0, 0xc1, !P1 ;  /* 0x000000c10000780c */ /* 0x000fe20004f01670 */
[----:B-1----:R-:W-:-:S03]  /*11c90*/  @!P2 IMAD R5, R118, R17, RZ ;  /* 0x000000117605a224 */ /* 0x002fc600078e02ff */
[----:B------:R-:W-:Y:S01]  /*11ca0*/  @!P6 IMAD R119, R119, R17, RZ ;  /* 0x000000117777e224 */ /* 0x000fe200078e02ff */
[----:B------:R-:W-:Y:S01]  /*11cb0*/  @!P5 STG.E.U8 desc[UR36][R6.64+0xb9], R117 ;  /* 0x0000b9750600d986 */ /* 0x000fe2000c101124 */
[----:B------:R-:W-:-:S03]  /*11cc0*/  ISETP.LT.OR P5, PT, R0, 0xc2, !P1 ;  /* 0x000000c20000780c */ /* 0x000fc60004fa1670 */
[----:B------:R0:W-:Y:S01]  /*11cd0*/  @!P4 STG.E.U8 desc[UR36][R6.64+0xb8], R3 ;  /* 0x0000b8030600c986 */ /* 0x0001e2000c101124 */
[----:B------:R-:W-:-:S03]  /*11ce0*/  ISETP.LT.OR P4, PT, R0, 0xc1, !P3 ;  /* 0x000000c10000780c */ /* 0x000fc60005f81670 */
[----:B------:R-:W-:Y:S01]  /*11cf0*/  @!P6 STG.E.U8 desc[UR36][R8.64+0xb9], R119 ;  /* 0x0000b9770800e986 */ /* 0x000fe2000c101124 */
[----:B------:R-:W-:-:S03]  /*11d00*/  ISETP.LT.OR P6, PT, R0, 0xc2, !P3 ;  /* 0x000000c20000780c */ /* 0x000fc60005fc1670 */
[----:B------:R1:W-:Y:S01]  /*11d10*/  @!P2 STG.E.U8 desc[UR36][R8.64+0xb8], R5 ;  /* 0x0000b8050800a986 */ /* 0x0003e2000c101124 */
[----:B------:R-:W-:Y:S01]  /*11d20*/  ISETP.LT.OR P2, PT, R0, 0xc9, !P1 ;  /* 0x000000c90000780c */ /* 0x000fe20004f41670 */
[-C--:B------:R-:W-:Y:S02]  /*11d30*/  @!P0 IMAD R11, R120, R17.reuse, RZ ;  /* 0x00000011780b8224 */ /* 0x080fe400078e02ff */
[-C--:B------:R-:W-:Y:S02]  /*11d40*/  @!P5 IMAD R121, R121, R17.reuse, RZ ;  /* 0x000000117979d224 */ /* 0x080fe400078e02ff */
[-C--:B0-----:R-:W-:Y:S01]  /*11d50*/  @!P4 IMAD R3, R122, R17.reuse, RZ ;  /* 0x000000117a03c224 */ /* 0x081fe200078e02ff */
[----:B------:R0:W-:Y:S03]  /*11d60*/  @!P0 STG.E.U8 desc[UR36][R6.64+0xc0], R11 ;  /* 0x0000c00b06008986 */ /* 0x0001e6000c101124 */
[-C--:B------:R-:W-:Y:S01]  /*11d70*/  @!P6 IMAD R123, R123, R17.reuse, RZ ;  /* 0x000000117b7be224 */ /* 0x080fe200078e02ff */
[----:B------:R-:W-:Y:S01]  /*11d80*/  ISETP.LT.OR P0, PT, R0, 0xca, !P1 ;  /* 0x000000ca0000780c */ /* 0x000fe20004f01670 */
[----:B------:R-:W-:Y:S02]  /*11d90*/  @!P5 STG.E.U8 desc[UR36][R6.64+0xc1], R121 ;  /* 0x0000c1790600d986 */ /* 0x000fe4000c101124 */
[----:B-1----:R-:W-:Y:S01]  /*11da0*/  @!P2 IMAD R5, R124, R17, RZ ;  /* 0x000000117c05a224 */ /* 0x002fe200078e02ff */
[C---:B------:R-:W-:Y:S01]  /*11db0*/  ISETP.LT.OR P5, PT, R0.reuse, 0xc9, !P3 ;  /* 0x000000c90000780c */ /* 0x040fe20005fa1670 */
[----:B------:R1:W-:Y:S01]  /*11dc0*/  @!P4 STG.E.U8 desc[UR36][R8.64+0xc0], R3 ;  /* 0x0000c0030800c986 */ /* 0x0003e2000c101124 */
        /* <DEDUP_REMOVED lines=8> */
[----:B------:R-:W-:Y:S03]  /*11e50*/  @!P0 STG.E.U8 desc[UR36][R6.64+0xc9], R125 ;  /* 0x0000c97d06008986 */ /* 0x000fe6000c101124 */
[-C--:B-1----:R-:W-:Y:S01]  /*11e60*/  @!P6 IMAD R3, R128, R17.reuse, RZ ;  /* 0x000000118003e224 */ /* 0x082fe200078e02ff */
[----:B------:R0:W-:Y:S03]  /*11e70*/  @!P5 STG.E.U8 desc[UR36][R8.64+0xc8], R11 ;  /* 0x0000c80b0800d986 */ /* 0x0001e6000c101124 */
[----:B------:R-:W-:Y:S01]  /*11e80*/  @!P2 IMAD R129, R129, R17, RZ ;  /* 0x000000118181a224 */ /* 0x000fe200078e02ff */
[C---:B------:R-:W-:Y:S01]  /*11e90*/  ISETP.LT.OR P0, PT, R0.reuse, 0xd1, !P3 ;  /* 0x000000d10000780c */ /* 0x040fe20005f01670 */
[----:B------:R-:W-:Y:S01]  /*11ea0*/  @!P4 STG.E.U8 desc[UR36][R8.64+0xc9], R127 ;  /* 0x0000c97f0800c986 */ /* 0x000fe2000c101124 */
[----:B------:R-:W-:-:S02]  /*11eb0*/  ISETP.LT.OR P5, PT, R0, 0xd2, !P3 ;  /* 0x000000d20000780c */ /* 0x000fc40005fa1670 */
[C---:B------:R-:W-:Y:S01]  /*11ec0*/  ISETP.LT.OR P4, PT, R0.reuse, 0xd9, !P1 ;  /* 0x000000d90000780c */ /* 0x040fe20004f81670 */
[----:B------:R1:W-:Y:S01]  /*11ed0*/  @!P6 STG.E.U8 desc[UR36][R6.64+0xd0], R3 ;  /* 0x0000d0030600e986 */ /* 0x0003e2000c101124 */
[----:B------:R-:W-:-:S03]  /*11ee0*/  ISETP.LT.OR P6, PT, R0, 0xda, !P1 ;  /* 0x000000da0000780c */ /* 0x000fc60004fc1670 */
[----:B------:R-:W-:Y:S01]  /*11ef0*/  @!P2 STG.E.U8 desc[UR36][R6.64+0xd1], R129 ;  /* 0x0000d1810600a986 */ /* 0x000fe2000c101124 */
[----:B------:R-:W-:-:S03]  /*11f00*/  ISETP.LT.OR P2, PT, R0, 0xd9, !P3 ;  /* 0x000000d90000780c */ /* 0x000fc60005f41670 */
[-C--:B--2---:R-:W-:Y:S02]  /*11f10*/  @!P0 IMAD R5, R130, R17.reuse, RZ ;  /* 0x0000001182058224 */ /* 0x084fe400078e02ff */
[-C--:B------:R-:W-:Y:S02]  /*11f20*/  @!P5 IMAD R131, R131, R17.reuse, RZ ;  /* 0x000000118383d224 */ /* 0x080fe400078e02ff */
[-C--:B0-----:R-:W-:Y:S02]  /*11f30*/  @!P4 IMAD R11, R132, R17.reuse, RZ ;  /* 0x00000011840bc224 */ /* 0x081fe400078e02ff */
[-C--:B------:R-:W-:Y:S01]  /*11f40*/  @!P6 IMAD R133, R133, R17.reuse, RZ ;  /* 0x000000118585e224 */ /* 0x080fe200078e02ff */
[----:B------:R0:W-:Y:S03]  /*11f50*/  @!P0 STG.E.U8 desc[UR36][R8.64+0xd0], R5 ;  /* 0x0000d00508008986 */ /* 0x0001e6000c101124 */
[----:B-1----:R-:W-:Y:S01]  /*11f60*/  @!P2 IMAD R3, R134, R17, RZ ;  /* 0x000000118603a224 */ /* 0x002fe200078e02ff */
[----:B------:R-:W-:Y:S01]  /*11f70*/  @!P5 STG.E.U8 desc[UR36][R8.64+0xd1], R131 ;  /* 0x0000d1830800d986 */ /* 0x000fe2000c101124 */
[----:B------:R-:W-:-:S02]  /*11f80*/  ISETP.LT.OR P0, PT, R0, 0xda, !P3 ;  /* 0x000000da0000780c */ /* 0x000fc40005f01670 */
        /* <DEDUP_REMOVED lines=14> */
[----:B------:R-:W-:Y:S01]  /*12070*/  @!P4 STG.E.U8 desc[UR36][R6.64+0xe1], R137 ;  /* 0x0000e1890600c986 */ /* 0x000fe2000c101124 */
[----:B------:R-:W-:-:S02]  /*12080*/  ISETP.LT.OR P0, PT, R0, 0xe9, !P1 ;  /* 0x000000e90000780c */ /* 0x000fc40004f01670 */
[C---:B------:R-:W-:Y:S01]  /*12090*/  ISETP.LT.OR P4, PT, R0.reuse, 0xea, !P1 ;  /* 0x000000ea0000780c */ /* 0x040fe20004f81670 */
[----:B------:R1:W-:Y:S01]  /*120a0*/  @!P6 STG.E.U8 desc[UR36][R8.64+0xe0], R11 ;  /* 0x0000e00b0800e986 */ /* 0x0003e2000c101124 */
[C---:B------:R-:W-:Y:S02]  /*120b0*/  ISETP.LT.OR P6, PT, R0.reuse, 0xe9, !P3 ;  /* 0x000000e90000780c */ /* 0x040fe40005fc1670 */
[C---:B------:R-:W-:Y:S01]  /*120c0*/  ISETP.LT.OR P5, PT, R0.reuse, 0xea, !P3 ;  /* 0x000000ea0000780c */ /* 0x040fe20005fa1670 */
[----:B------:R-:W-:Y:S01]  /*120d0*/  @!P2 STG.E.U8 desc[UR36][R8.64+0xe1], R139 ;  /* 0x0000e18b0800a986 */ /* 0x000fe2000c101124 */
[----:B------:R-:W-:-:S05]  /*120e0*/  ISETP.LT.OR P2, PT, R0, 0xf1, !P1 ;  /* 0x000000f10000780c */ /* 0x000fca0004f41670 */
[-C--:B--2---:R-:W-:Y:S02]  /*120f0*/  @!P0 IMAD R3, R140, R17.reuse, RZ ;  /* 0x000000118c038224 */ /* 0x084fe400078e02ff */
[-C--:B------:R-:W-:Y:S02]  /*12100*/  @!P4 IMAD R141, R141, R17.reuse, RZ ;  /* 0x000000118d8dc224 */ /* 0x080fe400078e02ff */
[-C--:B0-----:R-:W-:Y:S02]  /*12110*/  @!P6 IMAD R5, R142, R17.reuse, RZ ;  /* 0x000000118e05e224 */ /* 0x081fe400078e02ff */
[-C--:B------:R-:W-:Y:S02]  /*12120*/  @!P5 IMAD R143, R143, R17.reuse, RZ ;  /* 0x000000118f8fd224 */ /* 0x080fe400078e02ff */
[----:B-1----:R-:W-:Y:S01]  /*12130*/  @!P2 IMAD R11, R144, R17, RZ ;  /* 0x00000011900ba224 */ /* 0x002fe200078e02ff */
[----:B------:R0:W-:Y:S01]  /*12140*/  @!P0 STG.E.U8 desc[UR36][R6.64+0xe8], R3 ;  /* 0x0000e80306008986 */ /* 0x0001e2000c101124 */
[----:B------:R-:W-:-:S03]  /*12150*/  ISETP.LT.OR P0, PT, R0, 0xf2, !P1 ;  /* 0x000000f20000780c */ /* 0x000fc60004f01670 */
[----:B------:R-:W-:Y:S01]  /*12160*/  @!P4 STG.E.U8 desc[UR36][R6.64+0xe9], R141 ;  /* 0x0000e98d0600c986 */ /* 0x000fe2000c101124 */
[----:B------:R-:W-:-:S03]  /*12170*/  ISETP.LT.OR P4, PT, R0, 0xf1, !P3 ;  /* 0x000000f10000780c */ /* 0x000fc60005f81670 */
[----:B------:R-:W-:Y:S01]  /*12180*/  @!P6 STG.E.U8 desc[UR36][R8.64+0xe8], R5 ;  /* 0x0000e8050800e986 */ /* 0x000fe2000c101124 */
[----:B------:R-:W-:-:S03]  /*12190*/  ISETP.LT.OR P6, PT, R0, 0xf2, !P3 ;  /* 0x000000f20000780c */ /* 0x000fc60005fc1670 */
[----:B------:R-:W-:Y:S01]  /*121a0*/  @!P5 STG.E.U8 desc[UR36][R8.64+0xe9], R143 ;  /* 0x0000e98f0800d986 */ /* 0x000fe2000c101124 */
[----:B------:R-:W-:-:S03]  /*121b0*/  ISETP.LT.OR P5, PT, R0, 0xf9, !P3 ;  /* 0x000000f90000780c */ /* 0x000fc60005fa1670 */
[----:B------:R1:W-:Y:S01]  /*121c0*/  @!P2 STG.E.U8 desc[UR36][R6.64+0xf0], R11 ;  /* 0x0000f00b0600a986 */ /* 0x0003e2000c101124 */
[C---:B------:R-:W-:Y:S02]  /*121d0*/  ISETP.LT.OR P2, PT, R0.reuse, 0xf9, !P1 ;  /* 0x000000f90000780c */ /* 0x040fe40004f41670 */
[C---:B------:R-:W-:Y:S02]  /*121e0*/  ISETP.LT.OR P1, PT, R0.reuse, 0xfa, !P1 ;  /* 0x000000fa0000780c */ /* 0x040fe40004f21670 */
[----:B------:R-:W-:Y:S01]  /*121f0*/  ISETP.LT.OR P3, PT, R0, 0xfa, !P3 ;  /* 0x000000fa0000780c */ /* 0x000fe20005f61670 */
[-C--:B------:R-:W-:Y:S02]  /*12200*/  @!P0 IMAD R145, R145, R17.reuse, RZ ;  /* 0x0000001191918224 */ /* 0x080fe400078e02ff */
[-C--:B0-----:R-:W-:Y:S02]  /*12210*/  @!P4 IMAD R3, R146, R17.reuse, RZ ;  /* 0x000000119203c224 */ /* 0x081fe400078e02ff */
[----:B------:R-:W-:-:S02]  /*12220*/  @!P6 IMAD R147, R147, R17, RZ ;  /* 0x000000119393e224 */ /* 0x000fc400078e02ff */
[-C--:B-1----:R-:W-:Y:S02]  /*12230*/  @!P5 IMAD R11, R150, R17.reuse, RZ ;  /* 0x00000011960bd224 */ /* 0x082fe400078e02ff */
[-C--:B------:R-:W-:Y:S02]  /*12240*/  @!P2 IMAD R5, R148, R17.reuse, RZ ;  /* 0x000000119405a224 */ /* 0x080fe400078e02ff */
[-C--:B------:R-:W-:Y:S02]  /*12250*/  @!P1 IMAD R149, R149, R17.reuse, RZ ;  /* 0x0000001195959224 */ /* 0x080fe400078e02ff */
[----:B------:R-:W-:Y:S01]  /*12260*/  @!P3 IMAD R151, R151, R17, RZ ;  /* 0x000000119797b224 */ /* 0x000fe200078e02ff */
[----:B------:R0:W-:Y:S04]  /*12270*/  @!P0 STG.E.U8 desc[UR36][R6.64+0xf1], R145 ;  /* 0x0000f19106008986 */ /* 0x0001e8000c101124 */
[----:B------:R0:W-:Y:S04]  /*12280*/  @!P4 STG.E.U8 desc[UR36][R8.64+0xf0], R3 ;  /* 0x0000f0030800c986 */ /* 0x0001e8000c101124 */
[----:B------:R0:W-:Y:S04]  /*12290*/  @!P6 STG.E.U8 desc[UR36][R8.64+0xf1], R147 ;  /* 0x0000f1930800e986 */ /* 0x0001e8000c101124 */
[----:B------:R0:W-:Y:S04]  /*122a0*/  @!P2 STG.E.U8 desc[UR36][R6.64+0xf8], R5 ;  /* 0x0000f8050600a986 */ /* 0x0001e8000c101124 */
[----:B------:R0:W-:Y:S04]  /*122b0*/  @!P1 STG.E.U8 desc[UR36][R6.64+0xf9], R149 ;  /* 0x0000f99506009986 */ /* 0x0001e8000c101124 */
[----:B------:R0:W-:Y:S04]  /*122c0*/  @!P5 STG.E.U8 desc[UR36][R8.64+0xf8], R11 ;  /* 0x0000f80b0800d986 */ /* 0x0001e8000c101124 */
[----:B------:R0:W-:Y:S02]  /*122d0*/  @!P3 STG.E.U8 desc[UR36][R8.64+0xf9], R151 ;  /* 0x0000f9970800b986 */ /* 0x0001e4000c101124 */
.L_x_542:
[----:B------:R-:W-:Y:S05]  /*122e0*/  BSYNC B0 ;  /* 0x0000000000007941 */ /* 0x000fea0003800000 */
.L_x_28:
[----:B0-----:R-:W2:Y:S04]  /*122f0*/  LDL.LU R3, [R1+0x200] ;  /* 0x0002000001037983 */ /* 0x001ea80000300800 */
[----:B------:R-:W2:Y:S01]  /*12300*/  LDL.LU R2, [R1+0x204] ;  /* 0x0002040001027983 */ /* 0x000ea20000300800 */
[----:B------:R-:W-:Y:S01]  /*12310*/  ULDC UR4, c[0x0][0xc] ;  /* 0x0000030000047ab9 */ /* 0x000fe20000000800 */
[----:B------:R-:W-:Y:S01]  /*12320*/  ULDC UR5, c[0x0][0x10] ;  /* 0x0000040000057ab9 */ /* 0x000fe20000000800 */
[----:B------:R-:W2:Y:S01]  /*12330*/  LDC R5, c[0x0][0x14] ;  /* 0x00000500ff057b82 */ /* 0x000ea20000000800 */
[----:B------:R-:W-:Y:S01]  /*12340*/  UIMAD.WIDE.U32 UR4, UR4, UR5, URZ ;  /* 0x00000005040472a5 */ /* 0x000fe2000f8e003f */
[----:B------:R-:W-:Y:S01]  /*12350*/  PRMT R0, RZ, 0x7610, R0 ;  /* 0x00007610ff007816 */ /* 0x000fe20000000000 */
[----:B------:R-:W-:Y:S01]  /*12360*/  UMOV UR42, 0xffffffff ;  /* 0xffffffff002a7882 */ /* 0x000fe20000000000 */
[----:B------:R-:W-:-:S03]  /*12370*/  UMOV UR43, 0xffffffff ;  /* 0xffffffff002b7882 */ /* 0x000fc60000000000 */
[----:B--2---:R-:W-:-:S04]  /*12380*/  IMAD.WIDE.U32 R2, R5, UR4, R2 ;  /* 0x0000000405027c25 */ /* 0x004fc8000f8e0002 */
[----:B------:R-:W-:Y:S01]  /*12390*/  IMAD R5, R5, UR5, RZ ;  /* 0x0000000505057c24 */ /* 0x000fe2000f8e02ff */
[----:B-1-3--:R-:W-:Y:S01]  /*123a0*/  MOV R6, R2 ;  /* 0x0000000200067202 */ /* 0x00afe20000000f00 */
[----:B------:R-:W-:Y:S02]  /*123b0*/  ULDC.64 UR4, c[0x0][0x650] ;  /* 0x0001940000047ab9 */ /* 0x000fe40000000a00 */
[----:B------:R-:W-:Y:S01]  /*123c0*/  IMAD.IADD R4, R3, 0x1, R5 ;  /* 0x0000000103047824 */ /* 0x000fe200078e0205 */
[----:B------:R-:W-:-:S04]  /*123d0*/  ISETP.GE.U32.AND P0, PT, R2, UR4, PT ;  /* 0x0000000402007c0c */ /* 0x000fc8000bf06070 */
[----:B------:R0:W-:Y:S01]  /*123e0*/  STL [R1+0x200], R4 ;  /* 0x0002000401007387 */ /* 0x0001e20000100800 */
[----:B------:R-:W-:-:S03]  /*123f0*/  ISETP.GE.U32.AND.EX P0, PT, R4, UR5, PT, P0 ;  /* 0x0000000504007c0c */ /* 0x000fc6000bf06100 */
[----:B------:R0:W-:Y:S10]  /*12400*/  STL [R1+0x204], R6 ;  /* 0x0002040601007387 */ /* 0x0001f40000100800 */
[----:B0-----:R-:W-:Y:S05]  /*12410*/  @P0 BRA `(.L_x_543) ;  /* 0x0000000400880947 */ /* 0x001fea0003800000 */
[----:B------:R-:W0:Y:S01]  /*12420*/  S2UR UR6, SR_CTAID.X ;  /* 0x00000000000679c3 */ /* 0x000e220000002500 */
[----:B------:R-:W-:Y:S01]  /*12430*/  ULDC.64 UR12, c[0x0][0x628] ;  /* 0x00018a00000c7ab9 */ /* 0x000fe20000000a00 */
[----:B------:R-:W-:Y:S01]  /*12440*/  ULDC UR4, c[0x0][0x150] ;  /* 0x0000540000047ab9 */ /* 0x000fe20000000800 */
[----:B------:R-:W-:Y:S01]  /*12450*/  ISETP.NE.U32.AND P0, PT, RZ, UR12, PT ;  /* 0x0000000cff007c0c */ /* 0x000fe2000bf05070 */
[----:B------:R-:W-:Y:S01]  /*12460*/  ULDC UR15, c[0x0][0x630] ;  /* 0x00018c00000f7ab9 */ /* 0x000fe20000000800 */
[----:B------:R-:W-:Y:S01]  /*12470*/  R2UR UR16, R6 ;  /* 0x00000000061072ca */ /* 0x000fe200000e0000 */
[----:B------:R-:W-:Y:S01]  /*12480*/  ULDC UR19, c[0x0][0x154] ;  /* 0x0000550000137ab9 */ /* 0x000fe20000000800 */
[----:B------:R-:W-:Y:S01]  /*12490*/  ISETP.NE.AND.EX P0, PT, RZ, UR13, PT, P0 ;  /* 0x0000000dff007c0c */ /* 0x000fe2000bf05300 */
[----:B------:R-:W1:Y:S01]  /*124a0*/  S2UR UR18, SR_CTAID.Y ;  /* 0x00000000001279c3 */ /* 0x000e620000002600 */
[----:B------:R-:W-:Y:S02]  /*124b0*/  R2UR UR17, R4 ;  /* 0x00000000041172ca */ /* 0x000fe400000e0000 */
[----:B------:R-:W-:-:S02]  /*124c0*/  R2UR UR10, R6 ;  /* 0x00000000060a72ca */ /* 0x000fc400000e0000 */
[----:B------:R-:W-:Y:S02]  /*124d0*/  R2UR UR11, R4 ;  /* 0x00000000040b72ca */ /* 0x000fe400000e0000 */
[----:B0-----:R-:W-:-:S05]  /*124e0*/  I2FP.F32.U32 R0, UR6 ;  /* 0x0000000600007c45 */ /* 0x001fca0008201000 */
[----:B------:R-:W-:-:S04]  /*124f0*/  FMUL R0, R0, UR4 ;  /* 0x0000000400007c20 */ /* 0x000fc80008400000 */
[----:B------:R0:W2:Y:S01]  /*12500*/  F2I.U32.TRUNC.NTZ R2, R0 ;  /* 0x0000000000027305 */ /* 0x0000a2000020f000 */
[----:B-1----:R-:W-:Y:S05]  /*12510*/  @!P0 BRA `(.L_x_544) ;  /* 0x0000000000308947 */ /* 0x002fea0003800000 */
        /* <DEDUP_REMOVED lines=12> */
.L_x_544:
[----:B------:R-:W-:Y:S01]  /*125e0*/  USHF.R.U64 UR43, UR10, UR15, UR11 ;  /* 0x0000000f0a2b7299 */ /* 0x000fe2000800120b */
[----:B0-----:R-:W-:Y:S01]  /*125f0*/  I2FP.F32.U32 R0, UR18 ;  /* 0x0000001200007c45 */ /* 0x001fe20008201000 */
[----:B------:R-:W-:Y:S02]  /*12600*/  USHF.R.U32.HI UR4, URZ, UR15, UR11 ;  /* 0x0000000f3f047299 */ /* 0x000fe4000801160b */
        /* <DEDUP_REMOVED lines=8> */
[----:B------:R-:W-:Y:S01]  /*12690*/  UIMAD.WIDE.U32 UR8, UR10, UR12, UR8 ;  /* 0x0000000c0a0872a5 */ /* 0x000fe2000f8e0008 */
[----:B--2---:R-:W-:Y:S01]  /*126a0*/  R2UR UR12, R2 ;  /* 0x00000000020c72ca */ /* 0x004fe200000e0000 */
[----:B------:R-:W-:Y:S01]  /*126b0*/  UIMAD UR10, UR10, UR13, UR4 ;  /* 0x0000000d0a0a72a4 */ /* 0x000fe2000f8e0204 */
[----:B------:R-:W-:Y:S01]  /*126c0*/  ULDC UR11, c[0x0][0x618] ;  /* 0x00018600000b7ab9 */ /* 0x000fe20000000800 */
[----:B------:R-:W-:Y:S02]  /*126d0*/  ULDC UR21, c[0x0][0x658] ;  /* 0x0001960000157ab9 */ /* 0x000fe40000000800 */
[----:B------:R-:W-:Y:S01]  /*126e0*/  UIADD3 UR9, UR9, UR10, URZ ;  /* 0x0000000a09097290 */ /* 0x000fe2000fffe03f */
[----:B------:R-:W-:Y:S01]  /*126f0*/  UMOV UR15, 0xffffffff ;  /* 0xffffffff000f7882 */ /* 0x000fe20000000000 */
[----:B------:R-:W-:Y:S01]  /*12700*/  ULDC.64 UR4, c[0x0][0x640] ;  /* 0x0001900000047ab9 */ /* 0x000fe20000000a00 */
[----:B------:R-:W-:Y:S01]  /*12710*/  USHF.L.U32 UR15, UR15, UR21, URZ ;  /* 0x000000150f0f7299 */ /* 0x000fe2000800063f */
[----:B------:R-:W-:Y:S01]  /*12720*/  ISETP.NE.U32.AND P0, PT, RZ, UR4, PT ;  /* 0x00000004ff007c0c */ /* 0x000fe2000bf05070 */
[----:B------:R-:W-:-:S02]  /*12730*/  USHF.R.U64 UR16, UR8, UR11, UR9 ;  /* 0x0000000b08107299 */ /* 0x000fc40008001209 */
[----:B------:R-:W-:Y:S01]  /*12740*/  USHF.R.U32.HI UR8, URZ, UR11, UR9 ;  /* 0x0000000b3f087299 */ /* 0x000fe20008011609 */
[----:B0-----:R-:W-:Y:S01]  /*12750*/  R2UR UR14, R0 ;  /* 0x00000000000e72ca */ /* 0x001fe200000e0000 */
[----:B------:R-:W-:Y:S01]  /*12760*/  ULDC UR17, c[0x0][0x608] ;  /* 0x0001820000117ab9 */ /* 0x000fe20000000800 */
[----:B------:R-:W-:Y:S01]  /*12770*/  ULOP3.LUT UR41, URZ, UR15, URZ, 0x33, !UPT ;  /* 0x0000000f3f297292 */ /* 0x000fe2000f8e333f */
[----:B------:R-:W-:Y:S01]  /*12780*/  ISETP.NE.AND.EX P0, PT, RZ, UR5, PT, P0 ;  /* 0x00000005ff007c0c */ /* 0x000fe2000bf05300 */
[----:B------:R-:W-:Y:S02]  /*12790*/  USHF.R.U64 UR15, UR16, UR17, UR8 ;  /* 0x00000011100f7299 */ /* 0x000fe40008001208 */
[----:B------:R-:W-:Y:S02]  /*127a0*/  USHF.R.U32.HI UR8, URZ, UR17, UR8 ;  /* 0x000000113f087299 */ /* 0x000fe40008011608 */
[----:B------:R-:W-:Y:S02]  /*127b0*/  UIADD3 UR12, -UR12, URZ, URZ ;  /* 0x0000003f0c0c7290 */ /* 0x000fe4000fffe13f */
[----:B------:R-:W-:Y:S01]  /*127c0*/  USHF.R.U64 UR17, UR15, UR21, UR8 ;  /* 0x000000150f117299 */ /* 0x000fe20008001208 */
[----:B------:R-:W-:Y:S01]  /*127d0*/  UMOV UR19, 0x1 ;  /* 0x0000000100137882 */ /* 0x000fe20000000000 */
[----:B------:R-:W-:Y:S01]  /*127e0*/  ULDC UR13, c[0x0][0x144] ;  /* 0x00005100000d7ab9 */ /* 0x000fe20000000800 */
[----:B------:R-:W-:Y:S01]  /*127f0*/  ULDC UR7, c[0x0][0x600] ;  /* 0x0001800000077ab9 */ /* 0x000fe20000000800 */
[----:B------:R-:W-:-:S02]  /*12800*/  USHF.L.U32 UR24, UR19, UR21, URZ ;  /* 0x0000001513187299 */ /* 0x000fc4000800063f */
[----:B------:R-:W-:Y:S02]  /*12810*/  USHF.R.U32.HI UR8, URZ, UR21, UR8 ;  /* 0x000000153f087299 */ /* 0x000fe40008011608 */
[----:B------:R-:W-:Y:S02]  /*12820*/  UIMAD UR21, UR13, UR12, UR6 ;  /* 0x0000000c0d1572a4 */ /* 0x000fe4000f8e0206 */
[----:B------:R-:W-:Y:S02]  /*12830*/  UIADD3 UR20, UR7, -0x1, URZ ;  /* 0xffffffff07147890 */ /* 0x000fe4000fffe03f */
[----:B------:R-:W-:Y:S01]  /*12840*/  UIADD3 UR19, -UR14, URZ, URZ ;  /* 0x0000003f0e137290 */ /* 0x000fe2000fffe13f */
        /* <DEDUP_REMOVED lines=17> */
.L_x_545:
[----:B------:R-:W-:Y:S01]  /*12960*/  UISETP.NE.AND UP0, UPT, UR46, URZ, UPT ;  /* 0x0000003f2e00728c */ /* 0x000fe2000bf05270 */
[----:B------:R-:W-:Y:S01]  /*12970*/  IMAD.MOV.U32 R0, RZ, RZ, 0x1 ;  /* 0x00000001ff007424 */ /* 0x000fe200078e00ff */
[----:B------:R-:W-:Y:S02]  /*12980*/  USHF.R.U64 UR4, UR6, UR22, UR8 ;  /* 0x0000001606047299 */ /* 0x000fe40008001208 */
[----:B------:R-:W-:Y:S02]  /*12990*/  ULOP3.LUT UR41, UR15, UR41, URZ, 0xc0, !UPT ;  /* 0x000000290f297292 */ /* 0x000fe4000f8ec03f */
[----:B------:R-:W-:Y:S02]  /*129a0*/  UIADD3 UR5, -UR4, URZ, URZ ;  /* 0x0000003f04057290 */ /* 0x000fe4000fffe13f */
[----:B------:R-:W-:Y:S02]  /*129b0*/  UIMAD UR41, UR24, UR4, UR41 ;  /* 0x00000004182972a4 */ /* 0x000fe4000f8e0229 */
[----:B------:R-:W-:-:S02]  /*129c0*/  ULOP3.LUT UR16, UR16, UR20, URZ, 0xc0, !UPT ;  /* 0x0000001410107292 */ /* 0x000fc4000f8ec03f */
[----:B------:R-:W-:Y:S02]  /*129d0*/  @UP0 UIMAD UR21, UR25, UR19, UR18 ;  /* 0x00000013191502a4 */ /* 0x000fe4000f8e0212 */
[----:B------:R-:W-:-:S03]  /*129e0*/  UIMAD UR4, UR5, UR23, UR17 ;  /* 0x00000017050472a4 */ /* 0x000fc6000f8e0211 */
[----:B------:R-:W-:Y:S01]  /*129f0*/  ULDC UR5, c[0x0][0x610] ;  /* 0x0001840000057ab9 */ /* 0x000fe20000000800 */
[----:B------:R-:W-:Y:S02]  /*12a00*/  UIMAD UR4, UR4, UR7, UR16 ;  /* 0x00000007040472a4 */ /* 0x000fe4000f8e0210 */
[----:B------:R-:W-:-:S04]  /*12a10*/  UIMAD UR41, UR41, UR5, UR21 ;  /* 0x00000005292972a4 */ /* 0x000fc8000f8e0215 */
[----:B------:R-:W-:Y:S02]  /*12a20*/  USEL UR42, UR4, UR41, !UP0 ;  /* 0x00000029042a7287 */ /* 0x000fe4000c000000 */
[----:B------:R-:W-:-:S12]  /*12a30*/  USEL UR41, UR41, UR4, !UP0 ;  /* 0x0000000429297287 */ /* 0x000fd8000c000000 */
.L_x_543:
[----:B------:R-:W-:-:S13]  /*12a40*/  LOP3.LUT P0, RZ, R0, 0xff, RZ, 0xc0, !PT ;  /* 0x000000ff00ff7812 */ /* 0x000fda000780c0ff */
[----:B------:R-:W-:Y:S05]  /*12a50*/  @P0 BRA `(.L_x_546) ;  /* 0xfffffee400ac0947 */ /* 0x000fea000383ffff */
[----:B------:R-:W-:Y:S05]  /*12a60*/  EXIT ;  /* 0x000000000000794d */ /* 0x000fea0003800000 */
.L_x_3:
[----:B------:R-:W2:Y:S01]  /*12a70*/  LDL R5, [R1+0x204] ;  /* 0x0002040001057983 */ /* 0x000ea20000100800 */
[----:B------:R-:W-:-:S03]  /*12a80*/  ULDC.64 UR8, c[0x0][0x650] ;  /* 0x0001940000087ab9 */ /* 0x000fc60000000a00 */
[----:B------:R-:W3:Y:S01]  /*12a90*/  LDL R4, [R1+0x200] ;  /* 0x0002000001047983 */ /* 0x000ee20000100800 */
[----:B------:R-:W-:Y:S01]  /*12aa0*/  PRMT R0, RZ, 0x7610, R0 ;  /* 0x00007610ff007816 */ /* 0x000fe20000000000 */
[----:B------:R-:W-:Y:S01]  /*12ab0*/  IMAD.MOV.U32 R3, RZ, RZ, -0x1 ;  /* 0xffffffffff037424 */ /* 0x000fe200078e00ff */
[----:B------:R-:W-:Y:S01]  /*12ac0*/  MOV R9, 0xffffffff ;  /* 0xffffffff00097802 */ /* 0x000fe20000000f00 */
[----:B------:R-:W-:Y:S01]  /*12ad0*/  IMAD.MOV.U32 R2, RZ, RZ, -0x1 ;  /* 0xffffffffff027424 */ /* 0x000fe200078e00ff */
[----:B--2---:R-:W-:-:S04]  /*12ae0*/  ISETP.GE.U32.AND P0, PT, R5, UR8, PT ;  /* 0x0000000805007c0c */ /* 0x004fc8000bf06070 */
[----:B---3--:R-:W-:-:S13]  /*12af0*/  ISETP.GE.U32.AND.EX P0, PT, R4, UR9, PT, P0 ;  /* 0x0000000904007c0c */ /* 0x008fda000bf06100 */
[----:B------:R-:W-:Y:S05]  /*12b00*/  @P0 BRA `(.L_x_547) ;  /* 0x00000004008c0947 */ /* 0x000fea0003800000 */
[----:B------:R-:W-:Y:S01]  /*12b10*/  I2FP.F32.U32 R0, UR4 ;  /* 0x0000000400007c45 */ /* 0x000fe20008201000 */
[----:B0-----:R-:W-:Y:S01]  /*12b20*/  ULDC.64 UR16, c[0x0][0x628] ;  /* 0x00018a0000107ab9 */ /* 0x001fe20000000a00 */
        /* <DEDUP_REMOVED lines=24> */
.L_x_548:
        /* <DEDUP_REMOVED lines=24> */
[----:B------:R-:W-:Y:S01]  /*12e30*/  UMOV UR19, 0x1 ;  /* 0x0000000100137882 */ /* 0x000fe20000000000 */
[----:B------:R-:W-:Y:S01]  /*12e40*/  ULDC UR20, c[0x0][0x608] ;  /* 0x0001820000147ab9 */ /* 0x000fe20000000800 */
[----:B------:R-:W-:Y:S01]  /*12e50*/  USHF.L.U32 UR26, UR19, UR23, URZ ;  /* 0x00000017131a7299 */ /* 0x000fe2000800063f */
[----:B------:R-:W-:Y:S01]  /*12e60*/  ISETP.NE.AND.EX P0, PT, RZ, UR9, PT, P0 ;  /* 0x00000009ff007c0c */ /* 0x000fe2000bf05300 */
[----:B------:R-:W-:Y:S02]  /*12e70*/  USHF.R.U64 UR19, UR18, UR20, UR11 ;  /* 0x0000001412137299 */ /* 0x000fe4000800120b */
[----:B------:R-:W-:Y:S02]  /*12e80*/  USHF.R.U32.HI UR11, URZ, UR20, UR11 ;  /* 0x000000143f0b7299 */ /* 0x000fe4000801160b */
[----:B------:R-:W-:-:S02]  /*12e90*/  UIADD3 UR15, -UR15, URZ, URZ ;  /* 0x0000003f0f0f7290 */ /* 0x000fc4000fffe13f */
[----:B------:R-:W-:Y:S01]  /*12ea0*/  USHF.R.U64 UR20, UR19, UR23, UR11 ;  /* 0x0000001713147299 */ /* 0x000fe2000800120b */
[----:B------:R-:W-:Y:S01]  /*12eb0*/  ULDC UR16, c[0x0][0x144] ;  /* 0x0000510000107ab9 */ /* 0x000fe20000000800 */
[----:B------:R-:W-:Y:S01]  /*12ec0*/  ULDC UR6, c[0x0][0x600] ;  /* 0x0001800000067ab9 */ /* 0x000fe20000000800 */
[----:B------:R-:W-:Y:S02]  /*12ed0*/  USHF.R.U32.HI UR11, URZ, UR23, UR11 ;  /* 0x000000173f0b7299 */ /* 0x000fe4000801160b */
[----:B------:R-:W-:Y:S02]  /*12ee0*/  UIMAD UR23, UR16, UR15, UR4 ;  /* 0x0000000f101772a4 */ /* 0x000fe4000f8e0204 */
[----:B------:R-:W-:Y:S02]  /*12ef0*/  UIADD3 UR22, UR6, -0x1, URZ ;  /* 0xffffffff06167890 */ /* 0x000fe4000fffe03f */
[----:B------:R-:W-:Y:S02]  /*12f00*/  ULOP3.LUT UR27, URZ, UR13, URZ, 0x33, !UPT ;  /* 0x0000000d3f1b7292 */ /* 0x000fe4000f8e333f */
        /* <DEDUP_REMOVED lines=18> */
.L_x_549:
[----:B------:R-:W-:Y:S01]  /*13030*/  UISETP.NE.AND UP0, UPT, UR46, URZ, UPT ;  /* 0x0000003f2e00728c */ /* 0x000fe2000bf05270 */
[----:B------:R-:W-:Y:S01]  /*13040*/  IMAD.MOV.U32 R0, RZ, RZ, 0x1 ;  /* 0x00000001ff007424 */ /* 0x000fe200078e00ff */
[----:B------:R-:W-:Y:S01]  /*13050*/  USHF.R.U64 UR8, UR4, UR24, UR11 ;  /* 0x0000001804087299 */ /* 0x000fe2000800120b */
[----:B------:R-:W-:Y:S01]  /*13060*/  IMAD.U32 R9, RZ, RZ, UR5 ;  /* 0x00000005ff097e24 */ /* 0x000fe2000f8e00ff */
[----:B------:R-:W-:Y:S02]  /*13070*/  ULOP3.LUT UR4, UR19, UR27, URZ, 0xc0, !UPT ;  /* 0x0000001b13047292 */ /* 0x000fe4000f8ec03f */
[----:B------:R-:W-:Y:S02]  /*13080*/  ULOP3.LUT UR18, UR18, UR22, URZ, 0xc0, !UPT ;  /* 0x0000001612127292 */ /* 0x000fe4000f8ec03f */
[----:B------:R-:W-:-:S03]  /*13090*/  UIMAD UR4, UR26, UR8, UR4 ;  /* 0x000000081a0472a4 */ /* 0x000fc6000f8e0204 */
[----:B------:R-:W-:Y:S02]  /*130a0*/  @UP0 UIMAD UR23, UR28, UR21, UR7 ;  /* 0x000000151c1702a4 */ /* 0x000fe4000f8e0207 */
[----:B------:R-:W-:-:S03]  /*130b0*/  UIADD3 UR7, -UR8, URZ, URZ ;  /* 0x0000003f08077290 */ /* 0x000fc6000fffe13f */
[----:B------:R-:W-:Y:S01]  /*130c0*/  ULDC UR8, c[0x0][0x610] ;  /* 0x0001840000087ab9 */ /* 0x000fe20000000800 */
[----:B------:R-:W-:Y:S02]  /*130d0*/  UIMAD UR7, UR7, UR25, UR20 ;  /* 0x00000019070772a4 */ /* 0x000fe4000f8e0214 */
[----:B------:R-:W-:Y:S02]  /*130e0*/  UIMAD UR4, UR4, UR8, UR23 ;  /* 0x00000008040472a4 */ /* 0x000fe4000f8e0217 */
[----:B------:R-:W-:-:S04]  /*130f0*/  UIMAD UR7, UR7, UR6, UR18 ;  /* 0x00000006070772a4 */ /* 0x000fc8000f8e0212 */
[----:B------:R-:W-:Y:S02]  /*13100*/  USEL UR6, UR7, UR4, !UP0 ;  /* 0x0000000407067287 */ /* 0x000fe4000c000000 */
[----:B------:R-:W-:-:S04]  /*13110*/  USEL UR4, UR4, UR7, !UP0 ;  /* 0x0000000704047287 */ /* 0x000fc8000c000000 */
[----:B------:R-:W-:Y:S02]  /*13120*/  IMAD.U32 R2, RZ, RZ, UR6 ;  /* 0x00000006ff027e24 */ /* 0x000fe4000f8e00ff */
[----:B------:R-:W-:-:S07]  /*13130*/  MOV R3, UR4 ;  /* 0x0000000400037c02 */ /* 0x000fce0008000f00 */
.L_x_547:
[----:B------:R-:W-:-:S08]  /*13140*/  NOP ;  /* 0x0000000000007918 */ /* 0x000fd00000000000 */
[----:B0-----:R-:W0:-:S00]  /*13150*/  USETMAXREG.DEALLOC.CTAPOOL 0x18 ;  /* 0x00000018000079c8 */ /* 0x001e0000080e0500 */
[----:B------:R-:W-:-:S13]  /*13160*/  ISETP.NE.AND P0, PT, RZ, UR10, PT ;  /* 0x0000000aff007c0c */ /* 0x000fda000bf05270 */
[----:B------:R-:W-:Y:S05]  /*13170*/  @P0 EXIT ;  /* 0x000000000000094d */ /* 0x000fea0003800000 */
[----:B0-----:R-:W-:Y:S01]  /*13180*/  LOP3.LUT P0, RZ, R0, 0xff, RZ, 0xc0, !PT ;  /* 0x000000ff00ff7812 */ /* 0x001fe2000780c0ff */
[----:B------:R-:W-:Y:S02]  /*13190*/  IMAD.MOV.U32 R0, RZ, RZ, 0x1 ;  /* 0x00000001ff007424 */ /* 0x000fe400078e00ff */
[----:B------:R-:W-:-:S10]  /*131a0*/  IMAD.MOV.U32 R6, RZ, RZ, RZ ;  /* 0x000000ffff067224 */ /* 0x000fd400078e00ff */
[----:B------:R-:W-:Y:S05]  /*131b0*/  @!P0 BRA `(.L_x_550) ;  /* 0x0000000c005c8947 */ /* 0x000fea0003800000 */
[----:B------:R-:W0:Y:S01]  /*131c0*/  S2R R4, SR_TID.X ;  /* 0x0000000000047919 */ /* 0x000e220000002100 */
[----:B------:R-:W-:Y:S01]  /*131d0*/  ULDC UR4, c[0x0][0x28c] ;  /* 0x0000a30000047ab9 */ /* 0x000fe20000000800 */
[----:B------:R-:W-:Y:S01]  /*131e0*/  ULDC UR6, c[0x0][0x658] ;  /* 0x0001960000067ab9 */ /* 0x000fe20000000800 */
[----:B------:R-:W-:Y:S01]  /*131f0*/  UIADD3 UR10, UR4, 0x3f, URZ ;  /* 0x0000003f040a7890 */ /* 0x000fe2000fffe03f */
[----:B------:R-:W-:Y:S01]  /*13200*/  BSSY B0, `(.L_x_550) ;  /* 0x00000d2000007945 */ /* 0x000fe20003800000 */
[----:B------:R-:W-:Y:S01]  /*13210*/  UMOV UR7, 0xffffffff ;  /* 0xffffffff00077882 */ /* 0x000fe20000000000 */
[----:B------:R-:W-:Y:S01]  /*13220*/  ULDC UR5, c[0x0][0x600] ;  /* 0x0001800000057ab9 */ /* 0x000fe20000000800 */
[----:B------:R-:W-:Y:S01]  /*13230*/  UMOV UR9, 0x1 ;  /* 0x0000000100097882 */ /* 0x000fe20000000000 */
[----:B------:R-:W-:Y:S01]  /*13240*/  USHF.L.U32 UR7, UR7, UR6, URZ ;  /* 0x0000000607077299 */ /* 0x000fe2000800063f */
[----:B------:R-:W-:Y:S01]  /*13250*/  IMAD.MOV.U32 R8, RZ, RZ, 0x1 ;  /* 0x00000001ff087424 */ /* 0x000fe200078e00ff */
[----:B------:R-:W-:Y:S01]  /*13260*/  UIADD3 UR4, UR5, -0x1, URZ ;  /* 0xffffffff05047890 */ /* 0x000fe2000fffe03f */
[----:B------:R-:W-:Y:S01]  /*13270*/  MOV R0, 0x1 ;  /* 0x0000000100007802 */ /* 0x000fe20000000f00 */
[----:B------:R-:W-:Y:S01]  /*13280*/  USHF.R.S32.HI UR11, URZ, 0x1f, UR10 ;  /* 0x0000001f3f0b7899 */ /* 0x000fe2000801140a */
[----:B------:R-:W-:Y:S01]  /*13290*/  IMAD.MOV.U32 R6, RZ, RZ, RZ ;  /* 0x000000ffff067224 */ /* 0x000fe200078e00ff */
[----:B------:R-:W-:Y:S01]  /*132a0*/  ULDC UR8, c[0x0][0xc] ;  /* 0x0000030000087ab9 */ /* 0x000fe20000000800 */
[----:B------:R-:W-:-:S02]  /*132b0*/  USHF.L.U32 UR5, UR9, UR6, URZ ;  /* 0x0000000609057299 */ /* 0x000fc4000800063f */
[----:B------:R-:W-:Y:S01]  /*132c0*/  ULEA.HI UR11, UR11, UR10, URZ, 0x6 ;  /* 0x0000000a0b0b7291 */ /* 0x000fe2000f8f303f */
[----:B------:R-:W-:Y:S01]  /*132d0*/  ULDC UR9, c[0x0][0x10] ;  /* 0x0000040000097ab9 */ /* 0x000fe20000000800 */
[----:B------:R-:W-:Y:S02]  /*132e0*/  ULOP3.LUT UR6, URZ, UR7, URZ, 0x33, !UPT ;  /* 0x000000073f067292 */ /* 0x000fe4000f8e333f */
[----:B------:R-:W-:Y:S01]  /*132f0*/  UIMAD.WIDE.U32 UR8, UR8, UR9, URZ ;  /* 0x00000009080872a5 */ /* 0x000fe2000f8e003f */
[----:B------:R-:W-:Y:S01]  /*13300*/  ULDC UR7, c[0x0][0x14] ;  /* 0x0000050000077ab9 */ /* 0x000fe20000000800 */
[----:B------:R-:W-:Y:S02]  /*13310*/  USHF.R.S32.HI UR18, URZ, 0x6, UR11 ;  /* 0x000000063f127899 */ /* 0x000fe4000801140b */
[----:B------:R-:W-:Y:S02]  /*13320*/  UIMAD.WIDE.U32 UR20, UR8, UR7, URZ ;  /* 0x00000007081472a5 */ /* 0x000fe4000f8e003f */
[----:B------:R-:W-:-:S02]  /*13330*/  UIMAD UR13, UR9, UR7, URZ ;  /* 0x00000007090d72a4 */ /* 0x000fc4000f8e023f */
[----:B------:R-:W-:Y:S01]  /*13340*/  ULOP3.LUT UR24, UR40, 0x2, URZ, 0xfc, !UPT ;  /* 0x0000000228187892 */ /* 0x000fe2000f8efc3f */
[C---:B0-----:R-:W-:Y:S01]  /*13350*/  LOP3.LUT P3, RZ, R4.reuse, 0x7f, RZ, 0xc0, !PT ;  /* 0x0000007f04ff7812 */ /* 0x041fe2000786c0ff */
[----:B------:R-:W-:Y:S01]  /*13360*/  UIADD3 UR13, UR21, UR13, URZ ;  /* 0x0000000d150d7290 */ /* 0x000fe2000fffe03f */
[----:B------:R-:W-:Y:S01]  /*13370*/  LOP3.LUT P0, RZ, R4, 0x1f, RZ, 0xc0, !PT ;  /* 0x0000001f04ff7812 */ /* 0x000fe2000780c0ff */
[----:B------:R-:W-:Y:S01]  /*13380*/  UIADD3 UR25, UR18, 0x1, URZ ;  /* 0x0000000112197890 */ /* 0x000fe2000fffe03f */
[----:B------:R-:W-:Y:S02]  /*13390*/  ULDC.64 UR22, c[0x0][0x198] ;  /* 0x0000660000167ab9 */ /* 0x000fe40000000a00 */
[----:B------:R-:W-:-:S13]  /*133a0*/  PLOP3.LUT P0, PT, P0, P3, PT, 0x8a, 0x0 ;  /* 0x000000000000781c */ /* 0x000fda0000707172 */
.L_x_562:
[----:B------:R-:W-:-:S03]  /*133b0*/  UMOV UR7, 0xffffffff ;  /* 0xffffffff00077882 */ /* 0x000fc60000000000 */
[----:B------:R-:W-:Y:S05]  /*133c0*/  BRA.DIV UR7, `(.L_x_551) ;  /* 0x0000000e07c47947 */ /* 0x000fea000b800000 */
[----:B------:R-:W-:-:S13]  /*133d0*/  ELECT P6, URZ, PT ;  /* 0x00000000003f782f */ /* 0x000fda00038c0000 */
.L_x_573:
[----:B------:R-:W0:Y:S01]  /*133e0*/  LDC R4, c[0x0][0x28c] ;  /* 0x0000a300ff047b82 */ /* 0x000e220000000800 */
[----:B------:R-:W-:Y:S01]  /*133f0*/  BSSY B1, `(.L_x_552) ;  /* 0x0000035000017945 */ /* 0x000fe20003800000 */
[----:B0-----:R-:W-:-:S13]  /*13400*/  ISETP.LT.OR P6, PT, R4, 0x1, !P6 ;  /* 0x000000010400780c */ /* 0x001fda00077c1670 */
[----:B------:R-:W-:Y:S05]  /*13410*/  @P6 BRA `(.L_x_553) ;  /* 0x0000000000c86947 */ /* 0x000fea0003800000 */
[----:B------:R-:W-:Y:S01]  /*13420*/  IMAD.SHL.U32 R11, R3, 0x100, RZ ;  /* 0x00000100030b7824 */ /* 0x000fe200078e00ff */
[----:B------:R-:W-:Y:S01]  /*13430*/  MOV R12, RZ ;  /* 0x000000ff000c7202 */ /* 0x000fe20000000f00 */
[----:B------:R-:W-:Y:S02]  /*13440*/  IMAD.SHL.U32 R2, R2, 0x100, RZ ;  /* 0x0000010002027824 */ /* 0x000fe400078e00ff */
[----:B------:R-:W-:Y:S02]  /*13450*/  IMAD.U32 R14, RZ, RZ, UR25 ;  /* 0x00000019ff0e7e24 */ /* 0x000fe4000f8e00ff */
[----:B------:R-:W-:Y:S02]  /*13460*/  IMAD.MOV.U32 R3, RZ, RZ, R0 ;  /* 0x000000ffff037224 */ /* 0x000fe400078e0000 */
[----:B------:R-:W-:-:S07]  /*13470*/  IMAD.MOV.U32 R4, RZ, RZ, R6 ;  /* 0x000000ffff047224 */ /* 0x000fce00078e0006 */
.L_x_557:
[----:B------:R-:W0:Y:S01]  /*13480*/  S2R R10, SR_CgaCtaId ;  /* 0x00000000000a7919 */ /* 0x000e220000008800 */
[----:B------:R-:W-:Y:S01]  /*13490*/  MOV R5, 0x400 ;  /* 0x0000040000057802 */ /* 0x000fe20000000f00 */
[----:B------:R-:W1:Y:S03]  /*134a0*/  @!P3 LDC R7, c[0x0][0x500] ;  /* 0x00014000ff07bb82 */ /* 0x000e660000000800 */
[----:B0-----:R-:W-:Y:S02]  /*134b0*/  LEA R13, R10, R5, 0x18 ;  /* 0x000000050a0d7211 */ /* 0x001fe400078ec0ff */
[----:B------:R-:W-:Y:S02]  /*134c0*/  SHF.L.U32 R5, R3, 0x1f, RZ ;  /* 0x0000001f03057819 */ /* 0x000fe400000006ff */
[----:B------:R-:W-:-:S04]  /*134d0*/  LEA R10, R4, R13, 0x3 ;  /* 0x0000000d040a7211 */ /* 0x000fc800078e18ff */
[----:B------:R-:W0:Y:S02]  /*134e0*/  SYNCS.PHASECHK.TRANS64.TRYWAIT P1, [R10+URZ+0x20], R5 ;  /* 0x000020050a0075a7 */ /* 0x000e24000802017f */
[----:B01----:R-:W-:Y:S05]  /*134f0*/  @!P1 BRA `(.L_x_554) ;  /* 0x0000000c00989947 */ /* 0x003fea0003800000 */
.L_x_574:
[----:B------:R-:W-:Y:S01]  /*13500*/  UPRMT UR7, UR24, 0x9910, URZ ;  /* 0x0000991018077896 */ /* 0x000fe2000800003f */
[----:B------:R1:W-:Y:S03]  /*13510*/  @!P3 SYNCS.ARRIVE.TRANS64 RZ, [R10+URZ], R7 ;  /* 0x000000070affb9a7 */ /* 0x0003e6000800003f */
[----:B------:R-:W-:-:S06]  /*13520*/  UISETP.NE.AND UP0, UPT, UR7, 0x2, UPT ;  /* 0x000000020700788c */ /* 0x000fcc000bf05270 */
[----:B------:R-:W-:-:S13]  /*13530*/  PLOP3.LUT P1, PT, PT, PT, UP0, 0x80, 0x0 ;  /* 0x000000000000781c */ /* 0x000fda0003f2f008 */
[----:B-1----:R-:W-:Y:S05]  /*13540*/  @P1 BRA `(.L_x_555) ;  /* 0x0000000000041947 */ /* 0x002fea0003800000 */
[----:B------:R-:W-:Y:S01]  /*13550*/  BPT.TRAP 0x1 ;  /* 0x000000040000795c */ /* 0x000fe20000300000 */
.L_x_555:
[----:B------:R-:W-:Y:S05]  /*13560*/  @P0 BRA `(.L_x_556) ;  /* 0x0000000000040947 */ /* 0x000fea0003800000 */
[----:B------:R-:W-:Y:S01]  /*13570*/  BPT.TRAP 0x1 ;  /* 0x000000040000795c */ /* 0x000fe20000300000 */
.L_x_556:
[----:B------:R-:W-:Y:S01]  /*13580*/  IMAD R13, R4, 0x4000, R13 ;  /* 0x00004000040d7824 */ /* 0x000fe200078e020d */
[----:B------:R-:W-:Y:S01]  /*13590*/  R2UR UR9, R10 ;  /* 0x000000000a0972ca */ /* 0x000fe200000e0000 */
[----:B------:R-:W-:Y:S01]  /*135a0*/  VIADD R14, R14, 0xffffffff ;  /* 0xffffffff0e0e7836 */ /* 0x000fe20000000000 */
[----:B------:R-:W-:Y:S01]  /*135b0*/  UIADD3 UR14, UP0, UR22, 0xf0, URZ ;  /* 0x000000f0160e7890 */ /* 0x000fe2000ff1e03f */
[----:B------:R-:W-:Y:S01]  /*135c0*/  R2UR UR11, R11 ;  /* 0x000000000b0b72ca */ /* 0x000fe200000e0000 */
[----:B------:R-:W-:Y:S01]  /*135d0*/  UIADD3 UR26, UP1, UR22, 0x1f0, URZ ;  /* 0x000001f0161a7890 */ /* 0x000fe2000ff3e03f */
[----:B------:R-:W-:Y:S01]  /*135e0*/  R2UR UR7, R13 ;  /* 0x000000000d0772ca */ /* 0x000fe200000e0000 */
[----:B------:R-:W-:Y:S01]  /*135f0*/  UIADD3.X UR15, URZ, UR23, URZ, UP0, !UPT ;  /* 0x000000173f0f7290 */ /* 0x000fe200087fe43f */
[----:B------:R-:W-:Y:S01]  /*13600*/  R2UR UR10, R12 ;  /* 0x000000000c0a72ca */ /* 0x000fe200000e0000 */
[----:B------:R-:W-:Y:S01]  /*13610*/  VIADD R4, R4, 0x1 ;  /* 0x0000000104047836 */ /* 0x000fe20000000000 */
[----:B------:R-:W-:Y:S01]  /*13620*/  R2UR UR12, R9 ;  /* 0x00000000090c72ca */ /* 0x000fe200000e0000 */
[----:B------:R-:W-:Y:S01]  /*13630*/  UIADD3.X UR27, URZ, UR23, URZ, UP1, !UPT ;  /* 0x000000173f1b7290 */ /* 0x000fe20008ffe43f */
[----:B------:R-:W-:Y:S01]  /*13640*/  R2UR UR19, R2 ;  /* 0x00000000021372ca */ /* 0x000fe200000e0000 */
[----:B------:R-:W-:Y:S01]  /*13650*/  UMOV UR16, 0x0 ;  /* 0x0000000000107882 */ /* 0x000fe20000000000 */
[----:B------:R-:W-:Y:S01]  /*13660*/  ISETP.GT.AND P2, PT, R14, 0x1, PT ;  /* 0x000000010e00780c */ /* 0x000fe20003f44270 */
[----:B------:R-:W-:Y:S01]  /*13670*/  UMOV UR17, 0x10000000 ;  /* 0x1000000000117882 */ /* 0x000fe20000000000 */
[----:B------:R-:W-:-:S02]  /*13680*/  ISETP.NE.AND P1, PT, R4, 0x4, PT ;  /* 0x000000040400780c */ /* 0x000fc40003f25270 */
[----:B------:R-:W-:Y:S01]  /*13690*/  IADD3 R12, R12, 0x40, RZ ;  /* 0x000000400c0c7810 */ /* 0x000fe20007ffe0ff */
[----:B------:R-:W-:Y:S01]  /*136a0*/  UIADD3 UR8, UR7, 0x100, URZ ;  /* 0x0000010007087890 */ /* 0x000fe2000fffe03f */
[----:B0-----:R-:W-:Y:S01]  /*136b0*/  SEL R10, RZ, 0x1, P1 ;  /* 0x00000001ff0a7807 */ /* 0x001fe20000800000 */
[----:B------:R-:W-:Y:S01]  /*136c0*/  UIADD3 UR7, UR7, 0x10100, URZ ;  /* 0x0001010007077890 */ /* 0x000fe2000fffe03f */
[----:B------:R-:W-:Y:S02]  /*136d0*/  SEL R4, R4, RZ, P1 ;  /* 0x000000ff04047207 */ /* 0x000fe40000800000 */
[----:B------:R-:W-:-:S04]  /*136e0*/  LOP3.LUT R3, R3, R10, RZ, 0x3c, !PT ;  /* 0x0000000a03037212 */ /* 0x000fc800078e3cff */
[----:B------:R0:W-:Y:S02]  /*136f0*/  UTMALDG.3D [UR8], [UR14], desc[UR16] ;  /* 0x000010080e0075b4 */ /* 0x0001e40008011000 */
[----:B0-----:R-:W-:Y:S01]  /*13700*/  UMOV UR8, UR7 ;  /* 0x0000000700087c82 */ /* 0x001fe20008000000 */
[----:B------:R-:W-:Y:S02]  /*13710*/  UMOV UR11, UR19 ;  /* 0x00000013000b7c82 */ /* 0x000fe40008000000 */
[----:B------:R0:W-:Y:S02]  /*13720*/  UTMALDG.3D [UR8], [UR26], desc[UR16] ;  /* 0x000010081a0075b4 */ /* 0x0001e40008011000 */
[----:B0-----:R-:W-:Y:S05]  /*13730*/  @P2 BRA `(.L_x_557) ;  /* 0xfffffffc00502947 */ /* 0x001fea000383ffff */
.L_x_553:
[----:B------:R-:W-:Y:S05]  /*13740*/  BSYNC B1 ;  /* 0x0000000000017941 */ /* 0x000fea0003800000 */
.L_x_552:
[----:B------:R-:W2:Y:S01]  /*13750*/  LDL.LU R15, [R1+0x200] ;  /* 0x00020000010f7983 */ /* 0x000ea20000300800 */
[----:B------:R-:W-:Y:S01]  /*13760*/  LOP3.LUT P4, RZ, R8, 0xff, RZ, 0xc0, !PT ;  /* 0x000000ff08ff7812 */ /* 0x000fe2000788c0ff */
[----:B------:R-:W-:Y:S01]  /*13770*/  VIADD R6, R6, UR18 ;  /* 0x0000001206067c36 */ /* 0x000fe20008000000 */
[----:B------:R-:W-:Y:S01]  /*13780*/  ULDC.64 UR8, c[0x0][0x650] ;  /* 0x0001940000087ab9 */ /* 0x000fe20000000a00 */
[----:B------:R-:W3:Y:S01]  /*13790*/  LDL.LU R13, [R1+0x204] ;  /* 0x00020400010d7983 */ /* 0x000ee20000300800 */
[----:B------:R-:W-:Y:S01]  /*137a0*/  BSSY B1, `(.L_x_558) ;  /* 0x0000075000017945 */ /* 0x000fe20003800000 */
[----:B------:R-:W-:Y:S01]  /*137b0*/  IMAD.MOV.U32 R9, RZ, RZ, -0x1 ;  /* 0xffffffffff097424 */ /* 0x000fe200078e00ff */
[----:B------:R-:W-:Y:S02]  /*137c0*/  SHF.R.U32.HI R2, RZ, 0x2, R6 ;  /* 0x00000002ff027819 */ /* 0x000fe40000011606 */
[----:B------:R-:W-:Y:S02]  /*137d0*/  ISETP.GT.U32.AND P1, PT, R6, 0x3, PT ;  /* 0x000000030600780c */ /* 0x000fe40003f24070 */
[----:B------:R-:W-:-:S02]  /*137e0*/  LOP3.LUT R2, R2, 0x1, RZ, 0xc0, !PT ;  /* 0x0000000102027812 */ /* 0x000fc400078ec0ff */
[----:B------:R-:W-:Y:S01]  /*137f0*/  LOP3.LUT R6, R6, 0x3, RZ, 0xc0, !PT ;  /* 0x0000000306067812 */ /* 0x000fe200078ec0ff */
[----:B------:R-:W0:Y:S01]  /*13800*/  @P4 S2R R3, SR_CgaCtaId ;  /* 0x0000000000034919 */ /* 0x000e220000008800 */
[----:B------:R-:W-:Y:S02]  /*13810*/  ISETP.NE.U32.AND P2, PT, R2, 0x1, PT ;  /* 0x000000010200780c */ /* 0x000fe40003f45070 */
[----:B------:R-:W-:Y:S02]  /*13820*/  @P4 MOV R2, 0x400 ;  /* 0x0000040000024802 */ /* 0x000fe40000000f00 */
[----:B------:R-:W-:Y:S02]  /*13830*/  PRMT R4, RZ, 0x7610, R4 ;  /* 0x00007610ff047816 */ /* 0x000fe40000000004 */
[----:B------:R-:W-:Y:S02]  /*13840*/  PRMT R8, RZ, 0x7610, R8 ;  /* 0x00007610ff087816 */ /* 0x000fe40000000008 */
[----:B0-----:R-:W-:Y:S01]  /*13850*/  @P4 LEA R2, R3, R2, 0x18 ;  /* 0x0000000203024211 */ /* 0x001fe200078ec0ff */
[----:B------:R-:W-:-:S03]  /*13860*/  IMAD.U32 R3, RZ, RZ, UR18 ;  /* 0x00000012ff037e24 */ /* 0x000fc6000f8e00ff */
[----:B------:R0:W-:Y:S02]  /*13870*/  @P4 SYNCS.ARRIVE.TRANS64.A1T0 RZ, [R2+URZ+0x58], RZ ;  /* 0x000058ff02ff49a7 */ /* 0x0001e4000810003f */
[C---:B------:R-:W-:Y:S02]  /*13880*/  ISETP.LT.U32.AND P1, PT, R3.reuse, 0x4, P1 ;  /* 0x000000040300780c */ /* 0x040fe40000f21070 */
[----:B------:R-:W-:Y:S02]  /*13890*/  ISETP.GT.U32.AND P2, PT, R3, 0x3, !P2 ;  /* 0x000000030300780c */ /* 0x000fe40005744070 */
[----:B------:R-:W-:Y:S02]  /*138a0*/  SEL R3, RZ, 0x1, !P1 ;  /* 0x00000001ff037807 */ /* 0x000fe40004800000 */
[----:B0-----:R-:W-:-:S04]  /*138b0*/  SEL R2, RZ, 0x1, !P2 ;  /* 0x00000001ff027807 */ /* 0x001fc80005000000 */
[----:B------:R-:W-:Y:S01]  /*138c0*/  LOP3.LUT R0, R2, R0, R3, 0x96, !PT ;  /* 0x0000000002007212 */ /* 0x000fe200078e9603 */
[----:B------:R-:W-:Y:S01]  /*138d0*/  IMAD.MOV.U32 R3, RZ, RZ, -0x1 ;  /* 0xffffffffff037424 */ /* 0x000fe200078e00ff */
[----:B------:R-:W-:Y:S02]  /*138e0*/  MOV R2, 0xffffffff ;  /* 0xffffffff00027802 */ /* 0x000fe40000000f00 */
[----:B---3--:R-:W-:-:S04]  /*138f0*/  IADD3 R13, P1, R13, UR20, RZ ;  /* 0x000000140d0d7c10 */ /* 0x008fc8000ff3e0ff */
[----:B--2---:R-:W-:Y:S01]  /*13900*/  IADD3.X R15, R15, UR13, RZ, P1, !PT ;  /* 0x0000000d0f0f7c10 */ /* 0x004fe20008ffe4ff */
[----:B------:R0:W-:Y:S01]  /*13910*/  STL [R1+0x204], R13 ;  /* 0x0002040d01007387 */ /* 0x0001e20000100800 */
[----:B------:R-:W-:-:S03]  /*13920*/  ISETP.GE.U32.AND P1, PT, R13, UR8, PT ;  /* 0x000000080d007c0c */ /* 0x000fc6000bf26070 */
[----:B------:R0:W-:Y:S01]  /*13930*/  STL [R1+0x200], R15 ;  /* 0x0002000f01007387 */ /* 0x0001e20000100800 */
[----:B------:R-:W-:-:S13]  /*13940*/  ISETP.GE.U32.AND.EX P1, PT, R15, UR9, PT, P1 ;  /* 0x000000090f007c0c */ /* 0x000fda000bf26110 */
[----:B0-----:R-:W-:Y:S05]  /*13950*/  @P1 BRA `(.L_x_559) ;  /* 0x0000000400641947 */ /* 0x001fea0003800000 */
[----:B------:R-:W0:Y:S01]  /*13960*/  S2R R7, SR_CTAID.X ;  /* 0x0000000000077919 */ /* 0x000e220000002500 */
[----:B------:R-:W-:Y:S01]  /*13970*/  ULDC UR7, c[0x0][0x150] ;  /* 0x0000540000077ab9 */ /* 0x000fe20000000800 */
[----:B------:R-:W1:Y:S01]  /*13980*/  LDC R4, c[0x0][0x144] ;  /* 0x00005100ff047b82 */ /* 0x000e620000000800 */
[----:B------:R-:W-:Y:S01]  /*13990*/  UISETP.NE.AND UP0, UPT, UR46, URZ, UPT ;  /* 0x0000003f2e00728c */ /* 0x000fe2000bf05270 */
[----:B------:R-:W2:Y:S01]  /*139a0*/  S2R R5, SR_CTAID.Y ;  /* 0x0000000000057919 */ /* 0x000ea20000002600 */
[----:B------:R-:W-:Y:S01]  /*139b0*/  ULDC.64 UR8, c[0x0][0x628] ;  /* 0x00018a0000087ab9 */ /* 0x000fe20000000a00 */
[----:B------:R-:W-:-:S03]  /*139c0*/  ULDC UR10, c[0x0][0x630] ;  /* 0x00018c00000a7ab9 */ /* 0x000fc60000000800 */
[----:B------:R-:W-:Y:S01]  /*139d0*/  PLOP3.LUT P1, PT, PT, PT, UP0, 0x80, 0x0 ;  /* 0x000000000000781c */ /* 0x000fe20003f2f008 */
[----:B------:R-:W3:Y:S01]  /*139e0*/  LDC R10, c[0x0][0x148] ;  /* 0x00005200ff0a7b82 */ /* 0x000ee20000000800 */
[----:B0-----:R-:W-:Y:S02]  /*139f0*/  I2FP.F32.U32 R2, R7 ;  /* 0x0000000700027245 */ /* 0x001fe40000201000 */
[----:B--2---:R-:W-:-:S03]  /*13a00*/  I2FP.F32.U32 R3, R5 ;  /* 0x0000000500037245 */ /* 0x004fc60000201000 */
[----:B------:R-:W-:Y:S01]  /*13a10*/  FMUL R2, R2, UR7 ;  /* 0x0000000702027c20 */ /* 0x000fe20008400000 */
[----:B------:R-:W-:Y:S02]  /*13a20*/  ULDC UR7, c[0x0][0x154] ;  /* 0x0000550000077ab9 */ /* 0x000fe40000000800 */
[----:B------:R-:W-:-:S03]  /*13a30*/  FMUL R9, R3, UR7 ;  /* 0x0000000703097c20 */ /* 0x000fc60008400000 */
[----:B------:R-:W0:Y:S08]  /*13a40*/  F2I.U32.TRUNC.NTZ R2, R2 ;  /* 0x0000000200027305 */ /* 0x000e30000020f000 */
[----:B------:R-:W2:Y:S01]  /*13a50*/  F2I.U32.TRUNC.NTZ R9, R9 ;  /* 0x0000000900097305 */ /* 0x000ea2000020f000 */
[----:B0-----:R-:W-:Y:S01]  /*13a60*/  IMAD.MOV R3, RZ, RZ, -R2 ;  /* 0x000000ffff037224 */ /* 0x001fe200078e0a02 */
[----:B------:R-:W-:-:S03]  /*13a70*/  MOV R2, R13 ;  /* 0x0000000d00027202 */ /* 0x000fc60000000f00 */
[----:B-1----:R-:W-:Y:S02]  /*13a80*/  IMAD R7, R4, R3, R7 ;  /* 0x0000000304077224 */ /* 0x002fe400078e0207 */
[----:B--2---:R-:W-:-:S04]  /*13a90*/  IMAD.MOV R3, RZ, RZ, -R9 ;  /* 0x000000ffff037224 */ /* 0x004fc800078e0a09 */
[----:B---3--:R-:W-:Y:S01]  /*13aa0*/  @P1 IMAD R7, R10, R3, R5 ;  /* 0x000000030a071224 */ /* 0x008fe200078e0205 */
[----:B------:R-:W-:Y:S01]  /*13ab0*/  ISETP.NE.U32.AND P1, PT, RZ, UR8, PT ;  /* 0x00000008ff007c0c */ /* 0x000fe2000bf25070 */
[----:B------:R-:W-:-:S03]  /*13ac0*/  IMAD.MOV.U32 R3, RZ, RZ, R15 ;  /* 0x000000ffff037224 */ /* 0x000fc600078e000f */
[----:B------:R-:W-:-:S13]  /*13ad0*/  ISETP.NE.AND.EX P1, PT, RZ, UR9, PT, P1 ;  /* 0x00000009ff007c0c */ /* 0x000fda000bf25310 */
[----:B------:R-:W-:Y:S05]  /*13ae0*/  @!P1 BRA `(.L_x_560) ;  /* 0x0000000000289947 */ /* 0x000fea0003800000 */
[----:B------:R-:W-:Y:S02]  /*13af0*/  ULDC UR7, c[0x0][0x634] ;  /* 0x00018d0000077ab9 */ /* 0x000fe40000000800 */
[----:B------:R-:W-:-:S05]  /*13b00*/  IADD3 R3, P1, R13, UR7, RZ ;  /* 0x000000070d037c10 */ /* 0x000fca000ff3e0ff */
[----:B------:R-:W-:-:S04]  /*13b10*/  IMAD.X R9, RZ, RZ, R15, P1 ;  /* 0x000000ffff097224 */ /* 0x000fc800008e060f */
[----:B------:R-:W-:-:S04]  /*13b20*/  IMAD.WIDE.U32 R4, R9, UR8, RZ ;  /* 0x0000000809047c25 */ /* 0x000fc8000f8e00ff */
[----:B------:R-:W-:-:S04]  /*13b30*/  IMAD.WIDE.U32 R4, P1, R3, UR9, R4 ;  /* 0x0000000903047c25 */ /* 0x000fc8000f820004 */
[----:B------:R-:W-:-:S04]  /*13b40*/  IMAD.WIDE.U32 R2, R3, UR8, RZ ;  /* 0x0000000803027c25 */ /* 0x000fc8000f8e00ff */
[----:B------:R-:W-:Y:S01]  /*13b50*/  IMAD.MOV.U32 R2, RZ, RZ, R5 ;  /* 0x000000ffff027224 */ /* 0x000fe200078e0005 */
[----:B------:R-:W-:Y:S02]  /*13b60*/  IADD3 RZ, P2, R3, R4, RZ ;  /* 0x0000000403ff7210 */ /* 0x000fe40007f5e0ff */
[----:B------:R-:W-:-:S03]  /*13b70*/  IADD3.X R3, RZ, RZ, RZ, P1, !PT ;  /* 0x000000ffff037210 */ /* 0x000fc60000ffe4ff */
[----:B------:R-:W-:-:S08]  /*13b80*/  IMAD.WIDE.U32.X R2, R9, UR9, R2, P2 ;  /* 0x0000000909027c25 */ /* 0x000fd000090e0402 */
.L_x_560:
[--C-:B------:R-:W-:Y:S01]  /*13b90*/  SHF.R.U64 R9, R2, UR10, R3.reuse ;  /* 0x0000000a02097c19 */ /* 0x100fe20008001203 */
[----:B------:R-:W-:Y:S01]  /*13ba0*/  ULDC.64 UR8, c[0x0][0x620] ;  /* 0x0001880000087ab9 */ /* 0x000fe20000000a00 */
[----:B------:R-:W-:Y:S01]  /*13bb0*/  SHF.R.U32.HI R2, RZ, UR10, R3 ;  /* 0x0000000aff027c19 */ /* 0x000fe20008011603 */
[----:B------:R-:W-:Y:S01]  /*13bc0*/  IMAD.MOV.U32 R3, RZ, RZ, R15 ;  /* 0x000000ffff037224 */ /* 0x000fe200078e000f */
[----:B------:R-:W-:Y:S01]  /*13bd0*/  IADD3 R11, P1, RZ, -R9, RZ ;  /* 0x80000009ff0b7210 */ /* 0x000fe20007f3e0ff */
[----:B------:R-:W-:-:S04]  /*13be0*/  ULDC UR7, c[0x0][0x618] ;  /* 0x0001860000077ab9 */ /* 0x000fc80000000800 */
[----:B------:R-:W-:-:S04]  /*13bf0*/  IMAD.X R2, RZ, RZ, ~R2, P1 ;  /* 0x000000ffff027224 */ /* 0x000fc800008e0e02 */
[----:B------:R-:W-:-:S04]  /*13c00*/  IMAD R2, R2, UR8, RZ ;  /* 0x0000000802027c24 */ /* 0x000fc8000f8e02ff */
[----:B------:R-:W-:Y:S01]  /*13c10*/  IMAD R5, R11, UR9, R2 ;  /* 0x000000090b057c24 */ /* 0x000fe2000f8e0202 */
[----:B------:R-:W-:-:S05]  /*13c20*/  MOV R2, R13 ;  /* 0x0000000d00027202 */ /* 0x000fca0000000f00 */
[----:B------:R-:W-:Y:S01]  /*13c30*/  IMAD.WIDE.U32 R2, R11, UR8, R2 ;  /* 0x000000080b027c25 */ /* 0x000fe2000f8e0002 */
[----:B------:R-:W-:Y:S02]  /*13c40*/  ULDC.64 UR8, c[0x0][0x640] ;  /* 0x0001900000087ab9 */ /* 0x000fe40000000a00 */
[----:B------:R-:W-:Y:S01]  /*13c50*/  ISETP.NE.U32.AND P1, PT, RZ, UR8, PT ;  /* 0x00000008ff007c0c */ /* 0x000fe2000bf25070 */
[----:B------:R-:W-:-:S03]  /*13c60*/  IMAD.IADD R3, R3, 0x1, R5 ;  /* 0x0000000103037824 */ /* 0x000fc600078e0205 */
[----:B------:R-:W-:Y:S02]  /*13c70*/  ISETP.NE.AND.EX P1, PT, RZ, UR9, PT, P1 ;  /* 0x00000009ff007c0c */ /* 0x000fe4000bf25310 */
[--C-:B------:R-:W-:Y:S02]  /*13c80*/  SHF.R.U64 R10, R2, UR7, R3.reuse ;  /* 0x00000007020a7c19 */ /* 0x100fe40008001203 */
[----:B------:R-:W-:Y:S01]  /*13c90*/  SHF.R.U32.HI R3, RZ, UR7, R3 ;  /* 0x00000007ff037c19 */ /* 0x000fe20008011603 */
[----:B------:R-:W-:-:S03]  /*13ca0*/  ULDC UR7, c[0x0][0x608] ;  /* 0x0001820000077ab9 */ /* 0x000fc60000000800 */
[--C-:B------:R-:W-:Y:S02]  /*13cb0*/  SHF.R.U64 R12, R10, UR7, R3.reuse ;  /* 0x000000070a0c7c19 */ /* 0x100fe40008001203 */
[----:B------:R-:W-:Y:S01]  /*13cc0*/  SHF.R.U32.HI R3, RZ, UR7, R3 ;  /* 0x00000007ff037c19 */ /* 0x000fe20008011603 */
[----:B------:R-:W-:-:S03]  /*13cd0*/  ULDC UR7, c[0x0][0x658] ;  /* 0x0001960000077ab9 */ /* 0x000fc60000000800 */
[--C-:B------:R-:W-:Y:S02]  /*13ce0*/  SHF.R.U32.HI R13, RZ, UR7, R3.reuse ;  /* 0x00000007ff0d7c19 */ /* 0x100fe40008011603 */
[----:B------:R-:W-:-:S03]  /*13cf0*/  SHF.R.U64 R11, R12, UR7, R3 ;  /* 0x000000070c0b7c19 */ /* 0x000fc60008001203 */
[----:B------:R-:W-:Y:S01]  /*13d00*/  IMAD.MOV.U32 R3, RZ, RZ, R13 ;  /* 0x000000ffff037224 */ /* 0x000fe200078e000d */
[----:B------:R-:W-:Y:S01]  /*13d10*/  MOV R2, R11 ;  /* 0x0000000b00027202 */ /* 0x000fe20000000f00 */
[----:B------:R-:W-:Y:S06]  /*13d20*/  @!P1 BRA `(.L_x_561) ;  /* 0x0000000000289947 */ /* 0x000fec0003800000 */
        /* <DEDUP_REMOVED lines=10> */
.L_x_561:
[----:B------:R-:W-:Y:S01]  /*13dd0*/  ULDC UR7, c[0x0][0x648] ;  /* 0x0001920000077ab9 */ /* 0x000fe20000000800 */
[----:B------:R-:W-:Y:S01]  /*13de0*/  LOP3.LUT R12, R12, UR6, RZ, 0xc0, !PT ;  /* 0x000000060c0c7c12 */ /* 0x000fe2000f8ec0ff */
[----:B------:R-:W-:Y:S01]  /*13df0*/  UISETP.NE.AND UP0, UPT, UR46, URZ, UPT ;  /* 0x0000003f2e00728c */ /* 0x000fe2000bf05270 */
[----:B------:R-:W-:Y:S01]  /*13e00*/  SHF.R.U64 R3, R2, UR7, R3 ;  /* 0x0000000702037c19 */ /* 0x000fe20008001203 */
[----:B------:R-:W-:Y:S01]  /*13e10*/  ULDC UR7, c[0x0][0x638] ;  /* 0x00018e0000077ab9 */ /* 0x000fe20000000800 */
[----:B------:R-:W-:-:S03]  /*13e20*/  LOP3.LUT R4, R10, UR4, RZ, 0xc0, !PT ;  /* 0x000000040a047c12 */ /* 0x000fc6000f8ec0ff */
[----:B------:R-:W-:Y:S01]  /*13e30*/  IMAD.MOV R2, RZ, RZ, -R3 ;  /* 0x000000ffff027224 */ /* 0x000fe200078e0a03 */
[----:B------:R-:W-:Y:S01]  /*13e40*/  PLOP3.LUT P1, PT, PT, PT, UP0, 0x40, 0x0 ;  /* 0x000000000000781c */ /* 0x000fe20003f2e808 */
[----:B------:R-:W-:Y:S01]  /*13e50*/  IMAD R12, R3, UR5, R12 ;  /* 0x00000005030c7c24 */ /* 0x000fe2000f8e020c */
[----:B------:R-:W-:Y:S01]  /*13e60*/  PLOP3.LUT P2, PT, PT, PT, UP0, 0x40, 0x0 ;  /* 0x000000000000781c */ /* 0x000fe20003f4e808 */
[----:B------:R-:W-:Y:S01]  /*13e70*/  IMAD R11, R2, UR7, R11 ;  /* 0x00000007020b7c24 */ /* 0x000fe2000f8e020b */
[----:B------:R-:W-:Y:S02]  /*13e80*/  ULDC UR7, c[0x0][0x610] ;  /* 0x0001840000077ab9 */ /* 0x000fe40000000800 */
[----:B------:R-:W-:Y:S01]  /*13e90*/  IMAD R7, R12, UR7, R7 ;  /* 0x000000070c077c24 */ /* 0x000fe2000f8e0207 */
[----:B------:R-:W-:Y:S02]  /*13ea0*/  ULDC UR7, c[0x0][0x600] ;  /* 0x0001800000077ab9 */ /* 0x000fe40000000800 */
[----:B------:R-:W-:-:S05]  /*13eb0*/  IMAD R4, R11, UR7, R4 ;  /* 0x000000070b047c24 */ /* 0x000fca000f8e0204 */
[----:B------:R-:W-:Y:S02]  /*13ec0*/  SEL R2, R4, R7, P1 ;  /* 0x0000000704027207 */ /* 0x000fe40000800000 */
[----:B------:R-:W-:Y:S02]  /*13ed0*/  SEL R3, R7, R4, P2 ;  /* 0x0000000407037207 */ /* 0x000fe40001000000 */
[----:B------:R-:W-:-:S07]  /*13ee0*/  MOV R4, 0x1 ;  /* 0x0000000100047802 */ /* 0x000fce0000000f00 */
.L_x_559:
[----:B------:R-:W-:Y:S05]  /*13ef0*/  BSYNC B1 ;  /* 0x0000000000017941 */ /* 0x000fea0003800000 */
.L_x_558:
[----:B------:R-:W-:-:S13]  /*13f00*/  LOP3.LUT P1, RZ, R4, 0xff, RZ, 0xc0, !PT ;  /* 0x000000ff04ff7812 */ /* 0x000fda000782c0ff */
[----:B------:R-:W-:Y:S05]  /*13f10*/  @P1 BRA `(.L_x_562) ;  /* 0xfffffff400241947 */ /* 0x000fea000383ffff */
[----:B------:R-:W-:Y:S05]  /*13f20*/  BSYNC B0 ;  /* 0x0000000000007941 */ /* 0x000fea0003800000 */
.L_x_550:
[----:B------:R-:W-:-:S03]  /*13f30*/  UMOV UR7, 0xffffffff ;  /* 0xffffffff00077882 */ /* 0x000fc60000000000 */
[----:B------:R-:W-:Y:S05]  /*13f40*/  BRA.DIV UR7, `(.L_x_563) ;  /* 0x0000000607187947 */ /* 0x000fea000b800000 */
[----:B------:R-:W-:-:S13]  /*13f50*/  ELECT P6, URZ, PT ;  /* 0x00000000003f782f */ /* 0x000fda00038c0000 */
.L_x_577:
[----:B------:R-:W-:Y:S04]  /*13f60*/  BSSY B0, `(.L_x_564) ;  /* 0x000002c000007945 */ /* 0x000fe80003800000 */
[----:B------:R-:W-:Y:S05]  /*13f70*/  @!P6 BRA `(.L_x_565) ;  /* 0x0000000000a8e947 */ /* 0x000fea0003800000 */
[----:B------:R-:W-:-:S04]  /*13f80*/  ULOP3.LUT UR7, UR40, 0x2, URZ, 0xfc, !UPT ;  /* 0x0000000228077892 */ /* 0x000fc8000f8efc3f */
[----:B------:R-:W-:-:S06]  /*13f90*/  UISETP.NE.AND UP0, UPT, UR7, 0x3, UPT ;  /* 0x000000030700788c */ /* 0x000fcc000bf05270 */
[----:B------:R-:W-:-:S13]  /*13fa0*/  PLOP3.LUT P0, PT, PT, PT, UP0, 0x80, 0x0 ;  /* 0x000000000000781c */ /* 0x000fda0003f0f008 */
[----:B------:R-:W-:Y:S05]  /*13fb0*/  @!P0 BRA `(.L_x_566) ;  /* 0x0000000000048947 */ /* 0x000fea0003800000 */
[----:B------:R-:W-:Y:S01]  /*13fc0*/  BPT.TRAP 0x1 ;  /* 0x000000040000795c */ /* 0x000fe20000300000 */
.L_x_566:
[----:B------:R-:W0:Y:S01]  /*13fd0*/  S2R R3, SR_CgaCtaId ;  /* 0x0000000000037919 */ /* 0x000e220000008800 */
[----:B------:R-:W-:-:S04]  /*13fe0*/  MOV R2, 0x400 ;  /* 0x0000040000027802 */ /* 0x000fc80000000f00 */
[----:B0-----:R-:W-:Y:S02]  /*13ff0*/  LEA R3, R3, R2, 0x18 ;  /* 0x0000000203037211 */ /* 0x001fe400078ec0ff */
[----:B------:R-:W-:-:S03]  /*14000*/  SHF.L.U32 R2, R0, 0x1f, RZ ;  /* 0x0000001f00027819 */ /* 0x000fc600000006ff */
[----:B------:R-:W-:-:S04]  /*14010*/  VIADD R3, R3, 0x20 ;  /* 0x0000002003037836 */ /* 0x000fc80000000000 */
[----:B------:R-:W-:-:S04]  /*14020*/  IMAD R5, R6, 0x8, R3 ;  /* 0x0000000806057824 */ /* 0x000fc800078e0203 */
[----:B------:R-:W0:Y:S02]  /*14030*/  SYNCS.PHASECHK.TRANS64.TRYWAIT P0, [R5+URZ], R2 ;  /* 0x00000002050075a7 */ /* 0x000e24000800017f */
[----:B0-----:R-:W-:Y:S05]  /*14040*/  @!P0 BRA `(.L_x_567) ;  /* 0x0000000000f88947 */ /* 0x001fea0003800000 */
.L_x_578:
[----:B------:R-:W-:-:S04]  /*14050*/  IADD3 R6, R6, 0x1, RZ ;  /* 0x0000000106067810 */ /* 0x000fc80007ffe0ff */
[----:B------:R-:W-:-:S04]  /*14060*/  ISETP.NE.AND P0, PT, R6, 0x4, PT ;  /* 0x000000040600780c */ /* 0x000fc80003f05270 */
[----:B0-----:R-:W-:Y:S02]  /*14070*/  SEL R5, RZ, 0x1, P0 ;  /* 0x00000001ff057807 */ /* 0x001fe40000000000 */
[----:B------:R-:W-:Y:S02]  /*14080*/  SEL R6, R6, RZ, P0 ;  /* 0x000000ff06067207 */ /* 0x000fe40000000000 */
[----:B------:R-:W-:-:S03]  /*14090*/  LOP3.LUT R5, R0, R5, RZ, 0x3c, !PT ;  /* 0x0000000500057212 */ /* 0x000fc600078e3cff */
[----:B------:R-:W-:Y:S01]  /*140a0*/  IMAD R7, R6, 0x8, R3 ;  /* 0x0000000806077824 */ /* 0x000fe200078e0203 */
[----:B------:R-:W-:-:S04]  /*140b0*/  SHF.L.U32 R0, R5, 0x1f, RZ ;  /* 0x0000001f05007819 */ /* 0x000fc800000006ff */
[----:B------:R-:W0:Y:S02]  /*140c0*/  SYNCS.PHASECHK.TRANS64.TRYWAIT P0, [R7+URZ], R0 ;  /* 0x00000000070075a7 */ /* 0x000e24000800017f */
[----:B0-----:R-:W-:Y:S05]  /*140d0*/  @!P0 BRA `(.L_x_568) ;  /* 0x0000000000e88947 */ /* 0x001fea0003800000 */
.L_x_579:
[----:B0-----:R-:W-:-:S05]  /*140e0*/  VIADD R0, R6, 0x1 ;  /* 0x0000000106007836 */ /* 0x001fca0000000000 */
[----:B------:R-:W-:-:S04]  /*140f0*/  ISETP.NE.AND P0, PT, R0, 0x4, PT ;  /* 0x000000040000780c */ /* 0x000fc80003f05270 */
[----:B------:R-:W-:Y:S02]  /*14100*/  SEL R2, RZ, 0x1, P0 ;  /* 0x00000001ff027807 */ /* 0x000fe40000000000 */
[----:B------:R-:W-:Y:S02]  /*14110*/  SEL R4, R0, RZ, P0 ;  /* 0x000000ff00047207 */ /* 0x000fe40000000000 */
[----:B------:R-:W-:Y:S02]  /*14120*/  LOP3.LUT R5, R5, R2, RZ, 0x3c, !PT ;  /* 0x0000000205057212 */ /* 0x000fe400078e3cff */
[----:B------:R-:W-:Y:S02]  /*14130*/  LEA R7, R4, R3, 0x3 ;  /* 0x0000000304077211 */ /* 0x000fe400078e18ff */
[----:B------:R-:W-:-:S04]  /*14140*/  SHF.L.U32 R0, R5, 0x1f, RZ ;  /* 0x0000001f05007819 */ /* 0x000fc800000006ff */
[----:B------:R-:W0:Y:S02]  /*14150*/  SYNCS.PHASECHK.TRANS64.TRYWAIT P0, [R7+URZ], R0 ;  /* 0x00000000070075a7 */ /* 0x000e24000800017f */
[----:B0-----:R-:W-:Y:S05]  /*14160*/  @!P0 BRA `(.L_x_569) ;  /* 0x0000000000d88947 */ /* 0x001fea0003800000 */
.L_x_580:
[----:B0-----:R-:W-:-:S05]  /*14170*/  VIADD R0, R4, 0x1 ;  /* 0x0000000104007836 */ /* 0x001fca0000000000 */
[----:B------:R-:W-:-:S04]  /*14180*/  ISETP.NE.AND P0, PT, R0, 0x4, PT ;  /* 0x000000040000780c */ /* 0x000fc80003f05270 */
[----:B------:R-:W-:Y:S02]  /*14190*/  SEL R2, RZ, 0x1, P0 ;  /* 0x00000001ff027807 */ /* 0x000fe40000000000 */
[----:B------:R-:W-:Y:S02]  /*141a0*/  SEL R0, R0, RZ, P0 ;  /* 0x000000ff00007207 */ /* 0x000fe40000000000 */
[----:B------:R-:W-:-:S03]  /*141b0*/  LOP3.LUT R2, R5, R2, RZ, 0x3c, !PT ;  /* 0x0000000205027212 */ /* 0x000fc600078e3cff */
[----:B------:R-:W-:Y:S01]  /*141c0*/  IMAD R3, R0, 0x8, R3 ;  /* 0x0000000800037824 */ /* 0x000fe200078e0203 */
[----:B------:R-:W-:-:S07]  /*141d0*/  SHF.L.U32 R0, R2, 0x1f, RZ ;  /* 0x0000001f02007819 */ /* 0x000fce00000006ff */
.L_x_570:
[----:B0-----:R0:W1:Y:S02]  /*141e0*/  SYNCS.PHASECHK.TRANS64.TRYWAIT P0, [R3+URZ], R0 ;  /* 0x00000000030075a7 */ /* 0x001064000800017f */
[----:B-1----:R-:W-:Y:S05]  /*141f0*/  @!P0 NANOSLEEP.SYNCS 0x989680 ;  /* 0x009896800000895d */ /* 0x002fea0003900000 */
[----:B------:R-:W1:Y:S02]  /*14200*/  @!P0 SYNCS.PHASECHK.TRANS64 P0, [R3+URZ], R0 ;  /* 0x00000000030085a7 */ /* 0x000e64000800007f */
[----:B-1----:R-:W-:Y:S05]  /*14210*/  @!P0 BRA `(.L_x_570) ;  /* 0xfffffffc00f08947 */ /* 0x002fea000383ffff */
.L_x_565:
[----:B------:R-:W-:Y:S05]  /*14220*/  BSYNC B0 ;  /* 0x0000000000007941 */ /* 0x000fea0003800000 */
.L_x_564:
[----:B------:R-:W-:Y:S05]  /*14230*/  EXIT ;  /* 0x000000000000794d */ /* 0x000fea0003800000 */
.L_x_17:
[----:B-1----:R1:W3:Y:S02]  /*14240*/  SYNCS.PHASECHK.TRANS64.TRYWAIT P1, [R3+URZ], R2 ;  /* 0x00000002030075a7 */ /* 0x0022e4000802017f */
[----:B---3--:R-:W-:Y:S05]  /*14250*/  @!P1 NANOSLEEP.SYNCS 0x989680 ;  /* 0x009896800000995d */ /* 0x008fea0003900000 */
[----:B------:R-:W3:Y:S02]  /*14260*/  @!P1 SYNCS.PHASECHK.TRANS64 P1, [R3+URZ], R2 ;  /* 0x00000002030095a7 */ /* 0x000ee4000802007f */
[----:B---3--:R-:W-:Y:S05]  /*14270*/  @!P1 BRA `(.L_x_17) ;  /* 0xfffffffc00f09947 */ /* 0x008fea000383ffff */
[----:B------:R-:W-:Y:S05]  /*14280*/  BRA `(.L_x_16) ;  /* 0xfffffed000787947 */ /* 0x000fea000383ffff */
.L_x_22:
[----:B-1----:R1:W2:Y:S02]  /*14290*/  SYNCS.PHASECHK.TRANS64.TRYWAIT P1, [R4+URZ], R5 ;  /* 0x00000005040075a7 */ /* 0x0022a4000802017f */
[----:B--2---:R-:W-:Y:S05]  /*142a0*/  @!P1 NANOSLEEP.SYNCS 0x989680 ;  /* 0x009896800000995d */ /* 0x004fea0003900000 */
[----:B------:R-:W2:Y:S02]  /*142b0*/  @!P1 SYNCS.PHASECHK.TRANS64 P1, [R4+URZ], R5 ;  /* 0x00000005040095a7 */ /* 0x000ea4000802007f */
[----:B--2---:R-:W-:Y:S05]  /*142c0*/  @!P1 BRA `(.L_x_22) ;  /* 0xfffffffc00f09947 */ /* 0x004fea000383ffff */
[----:B------:R-:W-:Y:S05]  /*142d0*/  BRA `(.L_x_21) ;  /* 0xfffffee400c87947 */ /* 0x000fea000383ffff */
.L_x_551:
[----:B------:R-:W-:Y:S01]  /*142e0*/  BSSY B1, `(.L_x_571) ;  /* 0x0000006000017945 */ /* 0x000fe20003800000 */
[----:B------:R-:W-:-:S07]  /*142f0*/  MOV R15, 0xffffffff ;  /* 0xffffffff000f7802 */ /* 0x000fce0000000f00 */
[----:B------:R-:W-:Y:S05]  /*14300*/  WARPSYNC.COLLECTIVE R15, `(.L_x_572) ;  /* 0x000000000f0c7348 */ /* 0x000fea0003c00000 */
[----:B------:R-:W-:Y:S02]  /*14310*/  ELECT P6, UR62, PT ;  /* 0x00000000003e782f */ /* 0x000fe400038c0000 */
[----:B------:R-:W-:Y:S01]  /*14320*/  MOV R14, UR62 ;  /* 0x0000003e000e7c02 */ /* 0x000fe20008000f00 */
[----:B------:R-:W-:Y:S10]  /*14330*/  ENDCOLLECTIVE ;  /* 0x000000000000791b */ /* 0x000ff40003800000 */
.L_x_572:
[----:B------:R-:W-:Y:S05]  /*14340*/  BSYNC B1 ;  /* 0x0000000000017941 */ /* 0x000fea0003800000 */
.L_x_571:
[----:B------:R-:W-:Y:S05]  /*14350*/  BRA `(.L_x_573) ;  /* 0xfffffff000207947 */ /* 0x000fea000383ffff */
.L_x_554:
[----:B0-----:R0:W1:Y:S02]  /*14360*/  SYNCS.PHASECHK.TRANS64.TRYWAIT P1, [R10+URZ+0x20], R5 ;  /* 0x000020050a0075a7 */ /* 0x001064000802017f */
[----:B-1----:R-:W-:Y:S05]  /*14370*/  @!P1 NANOSLEEP.SYNCS 0x989680 ;  /* 0x009896800000995d */ /* 0x002fea0003900000 */
[----:B------:R-:W1:Y:S02]  /*14380*/  @!P1 SYNCS.PHASECHK.TRANS64 P1, [R10+URZ+0x20], R5 ;  /* 0x000020050a0095a7 */ /* 0x000e64000802007f */
[----:B-1----:R-:W-:Y:S05]  /*14390*/  @!P1 BRA `(.L_x_554) ;  /* 0xfffffffc00f09947 */ /* 0x002fea000383ffff */
[----:B------:R-:W-:Y:S05]  /*143a0*/  BRA `(.L_x_574) ;  /* 0xfffffff000547947 */ /* 0x000fea000383ffff */
.L_x_563:
[----:B------:R-:W-:Y:S01]  /*143b0*/  BSSY B0, `(.L_x_575) ;  /* 0x0000006000007945 */ /* 0x000fe20003800000 */
[----:B------:R-:W-:-:S07]  /*143c0*/  IMAD.MOV.U32 R15, RZ, RZ, -0x1 ;  /* 0xffffffffff0f7424 */ /* 0x000fce00078e00ff */
[----:B------:R-:W-:Y:S05]  /*143d0*/  WARPSYNC.COLLECTIVE R15, `(.L_x_576) ;  /* 0x000000000f0c7348 */ /* 0x000fea0003c00000 */
[----:B------:R-:W-:Y:S02]  /*143e0*/  ELECT P6, UR62, PT ;  /* 0x00000000003e782f */ /* 0x000fe400038c0000 */
[----:B------:R-:W-:Y:S01]  /*143f0*/  MOV R14, UR62 ;  /* 0x0000003e000e7c02 */ /* 0x000fe20008000f00 */
[----:B------:R-:W-:Y:S10]  /*14400*/  ENDCOLLECTIVE ;  /* 0x000000000000791b */ /* 0x000ff40003800000 */
.L_x_576:
[----:B------:R-:W-:Y:S05]  /*14410*/  BSYNC B0 ;  /* 0x0000000000007941 */ /* 0x000fea0003800000 */
.L_x_575:
[----:B------:R-:W-:Y:S05]  /*14420*/  BRA `(.L_x_577) ;  /* 0xfffffff800cc7947 */ /* 0x000fea000383ffff */
.L_x_567:
[----:B0-----:R0:W1:Y:S02]  /*14430*/  SYNCS.PHASECHK.TRANS64.TRYWAIT P0, [R5+URZ], R2 ;  /* 0x00000002050075a7 */ /* 0x001064000800017f */
[----:B-1----:R-:W-:Y:S05]  /*14440*/  @!P0 NANOSLEEP.SYNCS 0x989680 ;  /* 0x009896800000895d */ /* 0x002fea0003900000 */
[----:B------:R-:W1:Y:S02]  /*14450*/  @!P0 SYNCS.PHASECHK.TRANS64 P0, [R5+URZ], R2 ;  /* 0x00000002050085a7 */ /* 0x000e64000800007f */
[----:B-1----:R-:W-:Y:S05]  /*14460*/  @!P0 BRA `(.L_x_567) ;  /* 0xfffffffc00f08947 */ /* 0x002fea000383ffff */
[----:B------:R-:W-:Y:S05]  /*14470*/  BRA `(.L_x_578) ;  /* 0xfffffff800f47947 */ /* 0x000fea000383ffff */
.L_x_568:
[----:B0-----:R0:W1:Y:S02]  /*14480*/  SYNCS.PHASECHK.TRANS64.TRYWAIT P0, [R7+URZ], R0 ;  /* 0x00000000070075a7 */ /* 0x001064000800017f */
[----:B-1----:R-:W-:Y:S05]  /*14490*/  @!P0 NANOSLEEP.SYNCS 0x989680 ;  /* 0x009896800000895d */ /* 0x002fea0003900000 */
[----:B------:R-:W1:Y:S02]  /*144a0*/  @!P0 SYNCS.PHASECHK.TRANS64 P0, [R7+URZ], R0 ;  /* 0x00000000070085a7 */ /* 0x000e64000800007f */
[----:B-1----:R-:W-:Y:S05]  /*144b0*/  @!P0 BRA `(.L_x_568) ;  /* 0xfffffffc00f08947 */ /* 0x002fea000383ffff */
[----:B------:R-:W-:Y:S05]  /*144c0*/  BRA `(.L_x_579) ;  /* 0xfffffffc00047947 */ /* 0x000fea000383ffff */
.L_x_569:
[----:B0-----:R0:W1:Y:S02]  /*144d0*/  SYNCS.PHASECHK.TRANS64.TRYWAIT P0, [R7+URZ], R0 ;  /* 0x00000000070075a7 */ /* 0x001064000800017f */
[----:B-1----:R-:W-:Y:S05]  /*144e0*/  @!P0 NANOSLEEP.SYNCS 0x989680 ;  /* 0x009896800000895d */ /* 0x002fea0003900000 */
[----:B------:R-:W1:Y:S02]  /*144f0*/  @!P0 SYNCS.PHASECHK.TRANS64 P0, [R7+URZ], R0 ;  /* 0x00000000070085a7 */ /* 0x000e64000800007f */
[----:B-1----:R-:W-:Y:S05]  /*14500*/  @!P0 BRA `(.L_x_569) ;  /* 0xfffffffc00f08947 */ /* 0x002fea000383ffff */
[----:B------:R-:W-:Y:S05]  /*14510*/  BRA `(.L_x_580) ;  /* 0xfffffffc00147947 */ /* 0x000fea000383ffff */
.L_x_581:
[----:B------:R-:W-:-:S00]  /*14520*/  BRA `(.L_x_581) ;  /* 0xfffffffc00fc7947 */ /* 0x000fc0000383ffff */
[----:B------:R-:W-:-:S00]  /*14530*/  NOP ;  /* 0x0000000000007918 */ /* 0x000fc00000000000 */
        /* <DEDUP_REMOVED lines=12> */
.L_x_582:


//--------------------- .nv.global.init           --------------------------
	.section	.nv.global.init,"aw",@progbits
.nv.global.init:
	.type		$str$22,@object
	.size		$str$22,($str$23 - $str$22)
$str$22:
        /*0000*/ 	.byte	0x6b, 0x5f, 0x74, 0x69, 0x6c, 0x65, 0x5f, 0x63, 0x6f, 0x75, 0x6e, 0x74, 0x20, 0x3e, 0x3d, 0x20
        /*0010*/ 	.byte	0x31, 0x00
	.type		$str$23,@object
	.size		$str$23,(__unnamed_1 - $str$23)
$str$23:
        /*0012*/ 	.byte	0x2f, 0x74, 0x6d, 0x70, 0x2f, 0x63, 0x75, 0x74, 0x6c, 0x61, 0x73, 0x73, 0x5f, 0x73, 0x77, 0x65
        /*0022*/ 	.byte	0x65, 0x70, 0x5f, 0x73, 0x72, 0x63, 0x2f, 0x69, 0x6e, 0x63, 0x6c, 0x75, 0x64, 0x65, 0x2f, 0x63
        /*0032*/ 	.byte	0x75, 0x74, 0x6c, 0x61, 0x73, 0x73, 0x2f, 0x67, 0x65, 0x6d, 0x6d, 0x2f, 0x63, 0x6f, 0x6c, 0x6c
        /*0042*/ 	.byte	0x65, 0x63, 0x74, 0x69, 0x76, 0x65, 0x2f, 0x73, 0x6d, 0x39, 0x30, 0x5f, 0x6d, 0x6d, 0x61, 0x5f
        /*0052*/ 	.byte	0x74, 0x6d, 0x61, 0x5f, 0x67, 0x6d, 0x6d, 0x61, 0x5f, 0x73, 0x73, 0x5f, 0x77, 0x61, 0x72, 0x70
        /*0062*/ 	.byte	0x73, 0x70, 0x65, 0x63, 0x69, 0x61, 0x6c, 0x69, 0x7a, 0x65, 0x64, 0x2e, 0x68, 0x70, 0x70, 0x00
	.type		__unnamed_1,@object
	.size		__unnamed_1,(.L_0 - __unnamed_1)
__unnamed_1:
        /* <DEDUP_REMOVED lines=173> */
        /*0b42*/ 	.byte	0x5d, 0x00
.L_0:


//--------------------- .nv.shared._ZN7cutlass13device_kernelINS_4gemm6kernel13GemmUniversalIN4cute5tupleIJiiiiEEENS1_10collective13CollectiveMmaINS1_34MainloopSm90TmaGmmaWarpSpecializedILi4ENS5_IJNS4_1CILi1EEESB_SB_EEENS1_35KernelTmaWarpSpecializedCooperativeEEENS5_IJNSA_ILi256EEESF_NSA_ILi64EEEEEEaNS5_IJlSB_lEEEaSI_NS4_8TiledMMAINS4_8MMA_AtomIJNS4_4SM904GMMA27MMA_64x256x32_S32S8S8_SS_TNEEEENS4_6LayoutINS5_IJNSA_ILi2EEESB_SB_EEENS5_IJSB_NSA_ILi0EEESS_EEEEENS5_IJNS4_10UnderscoreESV_SV_EEEEENS4_13SM90_TMA_LOADENS4_14ComposedLayoutINS4_7SwizzleILi2ELi4ELi3EEENS4_18smem_ptr_flag_bitsILi8EEENSP_INS5_IJNSA_ILi8EEESG_EEENS5_IJSG_SB_EEEEEEEvNS4_8identityESY_S18_vS19_EENS_8epilogue10collective6detail29Sm90TmaWarpSpecializedAdapterINS1C_15DefaultEpilogueIaSI_SI_NS1B_6thread17LinearCombinationIaLi1EiiLNS1G_9ScaleType4KindE0ELNS_15FloatRoundStyleE2EaEENS1_15EpilogueDefaultEEEEEvvEEEEvNT_6ParamsE --------------------------
	.section	.nv.shared._ZN7cutlass13device_kernelINS_4gemm6kernel13GemmUniversalIN4cute5tupleIJiiiiEEENS1_10collective13CollectiveMmaINS1_34MainloopSm90TmaGmmaWarpSpecializedILi4ENS5_IJNS4_1CILi1EEESB_SB_EEENS1_35KernelTmaWarpSpecializedCooperativeEEENS5_IJNSA_ILi256EEESF_NSA_ILi64EEEEEEaNS5_IJlSB_lEEEaSI_NS4_8TiledMMAINS4_8MMA_AtomIJNS4_4SM904GMMA27MMA_64x256x32_S32S8S8_SS_TNEEEENS4_6LayoutINS5_IJNSA_ILi2EEESB_SB_EEENS5_IJSB_NSA_ILi0EEESS_EEEEENS5_IJNS4_10UnderscoreESV_SV_EEEEENS4_13SM90_TMA_LOADENS4_14ComposedLayoutINS4_7SwizzleILi2ELi4ELi3EEENS4_18smem_ptr_flag_bitsILi8EEENSP_INS5_IJNSA_ILi8EEESG_EEENS5_IJSG_SB_EEEEEEEvNS4_8identityESY_S18_vS19_EENS_8epilogue10collective6detail29Sm90TmaWarpSpecializedAdapterINS1C_15DefaultEpilogueIaSI_SI_NS1B_6thread17LinearCombinationIaLi1EiiLNS1G_9ScaleType4KindE0ELNS_15FloatRoundStyleE2EaEENS1_15EpilogueDefaultEEEEEvvEEEEvNT_6ParamsE,"aw",@nobits
	.sectionflags	@""
	.align	16
	.zero		1024


//--------------------- .nv.shared.reserved.0     --------------------------
	.section	.nv.shared.reserved.0,"aw",@nobits
	.weak		__nv_reservedSMEM_offset_0_alias
	.size		__nv_reservedSMEM_offset_0_alias, 0, 0
	.other		__nv_reservedSMEM_offset_0_alias,@"STO_CUDA_RESERVED_SHARED STV_DEFAULT"
__nv_reservedSMEM_offset_0_alias:
	.zero		0


//--------------------- .nv.global                --------------------------
	.section	.nv.global,"aw",@nobits
.nv.global:
	.type		_ZN40_INTERNAL_4439ffb2_4_k_cu_5295b802_318794cute1_E,@object
	.size		_ZN40_INTERNAL_4439ffb2_4_k_cu_5295b802_318794cute1_E,(_ZN40_INTERNAL_4439ffb2_4_k_cu_5295b802_318794cuda3std3__45__cpo6cbeginE - _ZN40_INTERNAL_4439ffb2_4_k_cu_5295b802_318794cute1_E)
_ZN40_INTERNAL_4439ffb2_4_k_cu_5295b802_318794cute1_E:
	.zero		1
	.type		_ZN40_INTERNAL_4439ffb2_4_k_cu_5295b802_318794cuda3std3__45__cpo6cbeginE,@object
	.size		_ZN40_INTERNAL_4439ffb2_4_k_cu_5295b802_318794cuda3std3__45__cpo6cbeginE,(_ZN40_INTERNAL_4439ffb2_4_k_cu_5295b802_318794cuda3std3__48in_placeE - _ZN40_INTERNAL_4439ffb2_4_k_cu_5295b802_318794cuda3std3__45__cpo6cbeginE)
_ZN40_INTERNAL_4439ffb2_4_k_cu_5295b802_318794cuda3std3__45__cpo6cbeginE:
	.zero		1
	.type		_ZN40_INTERNAL_4439ffb2_4_k_cu_5295b802_318794cuda3std3__48in_placeE,@object
	.size		_ZN40_INTERNAL_4439ffb2_4_k_cu_5295b802_318794cuda3std3__48in_placeE,(_ZN40_INTERNAL_4439ffb2_4_k_cu_5295b802_318794cuda3std6ranges3__45__cpo9iter_moveE - _ZN40_INTERNAL_4439ffb2_4_k_cu_5295b802_318794cuda3std3__48in_placeE)
_ZN40_INTERNAL_4439ffb2_4_k_cu_5295b802_318794cuda3std3__48in_placeE:
	.zero		1
	.type		_ZN40_INTERNAL_4439ffb2_4_k_cu_5295b802_318794cuda3std6ranges3__45__cpo9iter_moveE,@object
	.size		_ZN40_INTERNAL_4439ffb2_4_k_cu_5295b802_318794cuda3std6ranges3__45__cpo9iter_moveE,(_ZN40_INTERNAL_4439ffb2_4_k_cu_5295b802_318794cuda3std3__45__cpo5beginE - _ZN40_INTERNAL_4439ffb2_4_k_cu_5295b802_318794cuda3std6ranges3__45__cpo9iter_moveE)
_ZN40_INTERNAL_4439ffb2_4_k_cu_5295b802_318794cuda3std6ranges3__45__cpo9iter_moveE:
	.zero		1
	.type		_ZN40_INTERNAL_4439ffb2_4_k_cu_5295b802_318794cuda3std3__45__cpo5beginE,@object
	.size		_ZN40_INTERNAL_4439ffb2_4_k_cu_5295b802_318794cuda3std3__45__cpo5beginE,(_ZN40_INTERNAL_4439ffb2_4_k_cu_5295b802_318794cuda3std3__442_GLOBAL__N__4439ffb2_4_k_cu_5295b802_318796ignoreE - _ZN40_INTERNAL_4439ffb2_4_k_cu_5295b802_318794cuda3std3__45__cpo5beginE)
_ZN40_INTERNAL_4439ffb2_4_k_cu_5295b802_318794cuda3std3__45__cpo5beginE:
	.zero		1
	.type		_ZN40_INTERNAL_4439ffb2_4_k_cu_5295b802_318794cuda3std3__442_GLOBAL__N__4439ffb2_4_k_cu_5295b802_318796ignoreE,@object
	.size		_ZN40_INTERNAL_4439ffb2_4_k_cu_5295b802_318794cuda3std3__442_GLOBAL__N__4439ffb2_4_k_cu_5295b802_318796ignoreE,(_ZN40_INTERNAL_4439ffb2_4_k_cu_5295b802_318794cute7productE - _ZN40_INTERNAL_4439ffb2_4_k_cu_5295b802_318794cuda3std3__442_GLOBAL__N__4439ffb2_4_k_cu_5295b802_318796ignoreE)
_ZN40_INTERNAL_4439ffb2_4_k_cu_5295b802_318794cuda3std3__442_GLOBAL__N__4439ffb2_4_k_cu_5295b802_318796ignoreE:
	.zero		1
	.type		_ZN40_INTERNAL_4439ffb2_4_k_cu_5295b802_318794cute7productE,@object
	.size		_ZN40_INTERNAL_4439ffb2_4_k_cu_5295b802_318794cute7productE,(_ZN40_INTERNAL_4439ffb2_4_k_cu_5295b802_318794cuda3std3__45__cpo3endE - _ZN40_INTERNAL_4439ffb2_4_k_cu_5295b802_318794cute7productE)
_ZN40_INTERNAL_4439ffb2_4_k_cu_5295b802_318794cute7productE:
	.zero		1
	.type		_ZN40_INTERNAL_4439ffb2_4_k_cu_5295b802_318794cuda3std3__45__cpo3endE,@object
	.size		_ZN40_INTERNAL_4439ffb2_4_k_cu_5295b802_318794cuda3std3__45__cpo3endE,(_ZN40_INTERNAL_4439ffb2_4_k_cu_5295b802_318794cuda3std3__419piecewise_constructE - _ZN40_INTERNAL_4439ffb2_4_k_cu_5295b802_318794cuda3std3__45__cpo3endE)
_ZN40_INTERNAL_4439ffb2_4_k_cu_5295b802_318794cuda3std3__45__cpo3endE:
	.zero		1
	.type		_ZN40_INTERNAL_4439ffb2_4_k_cu_5295b802_318794cuda3std3__419piecewise_constructE,@object
	.size		_ZN40_INTERNAL_4439ffb2_4_k_cu_5295b802_318794cuda3std3__419piecewise_constructE,(_ZN40_INTERNAL_4439ffb2_4_k_cu_5295b802_318794cuda3std3__45__cpo4cendE - _ZN40_INTERNAL_4439ffb2_4_k_cu_5295b802_318794cuda3std3__419piecewise_constructE)
_ZN40_INTERNAL_4439ffb2_4_k_cu_5295b802_318794cuda3std3__419piecewise_constructE:
	.zero		1
	.type		_ZN40_INTERNAL_4439ffb2_4_k_cu_5295b802_318794cuda3std3__45__cpo4cendE,@object
	.size		_ZN40_INTERNAL_4439ffb2_4_k_cu_5295b802_318794cuda3std3__45__cpo4cendE,(_ZN40_INTERNAL_4439ffb2_4_k_cu_5295b802_318794cuda3std6ranges3__45__cpo4swapE - _ZN40_INTERNAL_4439ffb2_4_k_cu_5295b802_318794cuda3std3__45__cpo4cendE)
_ZN40_INTERNAL_4439ffb2_4_k_cu_5295b802_318794cuda3std3__45__cpo4cendE:
	.zero		1
	.type		_ZN40_INTERNAL_4439ffb2_4_k_cu_5295b802_318794cuda3std6ranges3__45__cpo4swapE,@object
	.size		_ZN40_INTERNAL_4439ffb2_4_k_cu_5295b802_318794cuda3std6ranges3__45__cpo4swapE,(.L_8 - _ZN40_INTERNAL_4439ffb2_4_k_cu_5295b802_318794cuda3std6ranges3__45__cpo4swapE)
_ZN40_INTERNAL_4439ffb2_4_k_cu_5295b802_318794cuda3std6ranges3__45__cpo4swapE:
	.zero		1
.L_8:


//--------------------- .nv.constant0._ZN7cutlass13device_kernelINS_4gemm6kernel13GemmUniversalIN4cute5tupleIJiiiiEEENS1_10collective13CollectiveMmaINS1_34MainloopSm90TmaGmmaWarpSpecializedILi4ENS5_IJNS4_1CILi1EEESB_SB_EEENS1_35KernelTmaWarpSpecializedCooperativeEEENS5_IJNSA_ILi256EEESF_NSA_ILi64EEEEEEaNS5_IJlSB_lEEEaSI_NS4_8TiledMMAINS4_8MMA_AtomIJNS4_4SM904GMMA27MMA_64x256x32_S32S8S8_SS_TNEEEENS4_6LayoutINS5_IJNSA_ILi2EEESB_SB_EEENS5_IJSB_NSA_ILi0EEESS_EEEEENS5_IJNS4_10UnderscoreESV_SV_EEEEENS4_13SM90_TMA_LOADENS4_14ComposedLayoutINS4_7SwizzleILi2ELi4ELi3EEENS4_18smem_ptr_flag_bitsILi8EEENSP_INS5_IJNSA_ILi8EEESG_EEENS5_IJSG_SB_EEEEEEEvNS4_8identityESY_S18_vS19_EENS_8epilogue10collective6detail29Sm90TmaWarpSpecializedAdapterINS1C_15DefaultEpilogueIaSI_SI_NS1B_6thread17LinearCombinationIaLi1EiiLNS1G_9ScaleType4KindE0ELNS_15FloatRoundStyleE2EaEENS1_15EpilogueDefaultEEEEEvvEEEEvNT_6ParamsE --------------------------
	.section	.nv.constant0._ZN7cutlass13device_kernelINS_4gemm6kernel13GemmUniversalIN4cute5tupleIJiiiiEEENS1_10collective13CollectiveMmaINS1_34MainloopSm90TmaGmmaWarpSpecializedILi4ENS5_IJNS4_1CILi1EEESB_SB_EEENS1_35KernelTmaWarpSpecializedCooperativeEEENS5_IJNSA_ILi256EEESF_NSA_ILi64EEEEEEaNS5_IJlSB_lEEEaSI_NS4_8TiledMMAINS4_8MMA_AtomIJNS4_4SM904GMMA27MMA_64x256x32_S32S8S8_SS_TNEEEENS4_6LayoutINS5_IJNSA_ILi2EEESB_SB_EEENS5_IJSB_NSA_ILi0EEESS_EEEEENS5_IJNS4_10UnderscoreESV_SV_EEEEENS4_13SM90_TMA_LOADENS4_14ComposedLayoutINS4_7SwizzleILi2ELi4ELi3EEENS4_18smem_ptr_flag_bitsILi8EEENSP_INS5_IJNSA_ILi8EEESG_EEENS5_IJSG_SB_EEEEEEEvNS4_8identityESY_S18_vS19_EENS_8epilogue10collective6detail29Sm90TmaWarpSpecializedAdapterINS1C_15DefaultEpilogueIaSI_SI_NS1B_6thread17LinearCombinationIaLi1EiiLNS1G_9ScaleType4KindE0ELNS_15FloatRoundStyleE2EaEENS1_15EpilogueDefaultEEEEEvvEEEEvNT_6ParamsE,"a",@progbits
	.sectionflags	@""
	.align	4
.nv.constant0._ZN7cutlass13device_kernelINS_4gemm6kernel13GemmUniversalIN4cute5tupleIJiiiiEEENS1_10collective13CollectiveMmaINS1_34MainloopSm90TmaGmmaWarpSpecializedILi4ENS5_IJNS4_1CILi1EEESB_SB_EEENS1_35KernelTmaWarpSpecializedCooperativeEEENS5_IJNSA_ILi256EEESF_NSA_ILi64EEEEEEaNS5_IJlSB_lEEEaSI_NS4_8TiledMMAINS4_8MMA_AtomIJNS4_4SM904GMMA27MMA_64x256x32_S32S8S8_SS_TNEEEENS4_6LayoutINS5_IJNSA_ILi2EEESB_SB_EEENS5_IJSB_NSA_ILi0EEESS_EEEEENS5_IJNS4_10UnderscoreESV_SV_EEEEENS4_13SM90_TMA_LOADENS4_14ComposedLayoutINS4_7SwizzleILi2ELi4ELi3EEENS4_18smem_ptr_flag_bitsILi8EEENSP_INS5_IJNSA_ILi8EEESG_EEENS5_IJSG_SB_EEEEEEEvNS4_8identityESY_S18_vS19_EENS_8epilogue10collective6detail29Sm90TmaWarpSpecializedAdapterINS1C_15DefaultEpilogueIaSI_SI_NS1B_6thread17LinearCombinationIaLi1EiiLNS1G_9ScaleType4KindE0ELNS_15FloatRoundStyleE2EaEENS1_15EpilogueDefaultEEEEEvvEEEEvNT_6ParamsE:
	.zero		1664


//--------------------- SYMBOLS --------------------------

	.type		.nv.reservedSmem.offset0,@object
	.size		.nv.reservedSmem.offset0,0x4
	.type		__assertfail,@function
